//
// Generated by NVIDIA NVVM Compiler
//
// Compiler Build ID: CL-36424714
// Cuda compilation tools, release 13.0, V13.0.88
// Based on NVVM 20.0.0
//

.version 9.0
.target sm_100
.address_size 64

	// .globl	_Z17per_row_AB_kernelPlS_S_ll

.visible .entry _Z17per_row_AB_kernelPlS_S_ll(
	.param .u64 .ptr .align 1 _Z17per_row_AB_kernelPlS_S_ll_param_0,
	.param .u64 .ptr .align 1 _Z17per_row_AB_kernelPlS_S_ll_param_1,
	.param .u64 .ptr .align 1 _Z17per_row_AB_kernelPlS_S_ll_param_2,
	.param .u64 _Z17per_row_AB_kernelPlS_S_ll_param_3,
	.param .u64 _Z17per_row_AB_kernelPlS_S_ll_param_4
)
{
	.reg .pred 	%p<10>;
	.reg .b32 	%r<3>;
	.reg .b64 	%rd<175>;

	ld.param.u64 	%rd45, [_Z17per_row_AB_kernelPlS_S_ll_param_0];
	ld.param.u64 	%rd48, [_Z17per_row_AB_kernelPlS_S_ll_param_1];
	ld.param.u64 	%rd49, [_Z17per_row_AB_kernelPlS_S_ll_param_2];
	ld.param.u64 	%rd46, [_Z17per_row_AB_kernelPlS_S_ll_param_3];
	ld.param.u64 	%rd47, [_Z17per_row_AB_kernelPlS_S_ll_param_4];
	cvta.to.global.u64 	%rd1, %rd49;
	cvta.to.global.u64 	%rd2, %rd48;
	mov.u32 	%r1, %tid.x;
	cvt.u64.u32 	%rd3, %r1;
	setp.lt.s64 	%p1, %rd47, 1;
	@%p1 bra 	$L__BB0_14;
	mov.u32 	%r2, %ctaid.x;
	cvt.u64.u32 	%rd51, %r2;
	mul.lo.s64 	%rd4, %rd47, %rd51;
	mul.lo.s64 	%rd5, %rd47, %rd3;
	add.s64 	%rd6, %rd47, -1;
	and.b64  	%rd7, %rd47, 7;
	and.b64  	%rd8, %rd47, 3;
	and.b64  	%rd9, %rd47, 9223372036854775800;
	and.b64  	%rd10, %rd47, 1;
	mul.lo.s64 	%rd11, %rd47, %rd4;
	mul.lo.s64 	%rd52, %rd47, %rd46;
	shl.b64 	%rd12, %rd52, 6;
	shl.b64 	%rd13, %rd46, 3;
	add.s64 	%rd53, %rd4, 7;
	mul.lo.s64 	%rd14, %rd47, %rd53;
	add.s64 	%rd54, %rd4, 6;
	mul.lo.s64 	%rd15, %rd47, %rd54;
	add.s64 	%rd55, %rd4, 5;
	mul.lo.s64 	%rd16, %rd47, %rd55;
	add.s64 	%rd56, %rd4, 4;
	mul.lo.s64 	%rd17, %rd47, %rd56;
	add.s64 	%rd57, %rd4, 3;
	mul.lo.s64 	%rd18, %rd47, %rd57;
	add.s64 	%rd58, %rd4, 2;
	mul.lo.s64 	%rd19, %rd47, %rd58;
	shl.b64 	%rd59, %rd5, 3;
	add.s64 	%rd60, %rd59, %rd2;
	add.s64 	%rd20, %rd60, 32;
	add.s64 	%rd21, %rd11, %rd47;
	cvta.to.global.u64 	%rd22, %rd45;
	mov.b64 	%rd168, 0;
$L__BB0_2:
	setp.lt.u64 	%p2, %rd6, 7;
	add.s64 	%rd62, %rd168, %rd4;
	shl.b64 	%rd63, %rd62, 3;
	add.s64 	%rd24, %rd22, %rd63;
	mov.b64 	%rd173, 0;
	@%p2 bra 	$L__BB0_5;
	add.s64 	%rd64, %rd11, %rd168;
	mad.lo.s64 	%rd65, %rd46, %rd64, %rd3;
	shl.b64 	%rd25, %rd65, 3;
	add.s64 	%rd66, %rd14, %rd168;
	shl.b64 	%rd67, %rd3, 3;
	mad.lo.s64 	%rd26, %rd13, %rd66, %rd67;
	add.s64 	%rd68, %rd15, %rd168;
	mad.lo.s64 	%rd27, %rd13, %rd68, %rd67;
	add.s64 	%rd69, %rd16, %rd168;
	mad.lo.s64 	%rd28, %rd13, %rd69, %rd67;
	add.s64 	%rd70, %rd17, %rd168;
	mad.lo.s64 	%rd29, %rd13, %rd70, %rd67;
	add.s64 	%rd71, %rd18, %rd168;
	mad.lo.s64 	%rd30, %rd13, %rd71, %rd67;
	add.s64 	%rd72, %rd19, %rd168;
	mad.lo.s64 	%rd31, %rd13, %rd72, %rd67;
	add.s64 	%rd73, %rd21, %rd168;
	mad.lo.s64 	%rd32, %rd13, %rd73, %rd67;
	mov.u64 	%rd169, %rd20;
	mov.u64 	%rd170, %rd1;
	mov.u64 	%rd171, %rd9;
$L__BB0_4:
	.pragma "nounroll";
	ld.global.u64 	%rd74, [%rd24];
	ld.global.u64 	%rd75, [%rd169+-32];
	mul.lo.s64 	%rd76, %rd75, %rd74;
	add.s64 	%rd77, %rd170, %rd25;
	st.global.u64 	[%rd77], %rd76;
	ld.global.u64 	%rd78, [%rd24];
	ld.global.u64 	%rd79, [%rd169+-24];
	mul.lo.s64 	%rd80, %rd79, %rd78;
	add.s64 	%rd81, %rd170, %rd32;
	st.global.u64 	[%rd81], %rd80;
	ld.global.u64 	%rd82, [%rd24];
	ld.global.u64 	%rd83, [%rd169+-16];
	mul.lo.s64 	%rd84, %rd83, %rd82;
	add.s64 	%rd85, %rd170, %rd31;
	st.global.u64 	[%rd85], %rd84;
	ld.global.u64 	%rd86, [%rd24];
	ld.global.u64 	%rd87, [%rd169+-8];
	mul.lo.s64 	%rd88, %rd87, %rd86;
	add.s64 	%rd89, %rd170, %rd30;
	st.global.u64 	[%rd89], %rd88;
	ld.global.u64 	%rd90, [%rd24];
	ld.global.u64 	%rd91, [%rd169];
	mul.lo.s64 	%rd92, %rd91, %rd90;
	add.s64 	%rd93, %rd170, %rd29;
	st.global.u64 	[%rd93], %rd92;
	ld.global.u64 	%rd94, [%rd24];
	ld.global.u64 	%rd95, [%rd169+8];
	mul.lo.s64 	%rd96, %rd95, %rd94;
	add.s64 	%rd97, %rd170, %rd28;
	st.global.u64 	[%rd97], %rd96;
	ld.global.u64 	%rd98, [%rd24];
	ld.global.u64 	%rd99, [%rd169+16];
	mul.lo.s64 	%rd100, %rd99, %rd98;
	add.s64 	%rd101, %rd170, %rd27;
	st.global.u64 	[%rd101], %rd100;
	ld.global.u64 	%rd102, [%rd24];
	ld.global.u64 	%rd103, [%rd169+24];
	mul.lo.s64 	%rd104, %rd103, %rd102;
	add.s64 	%rd105, %rd170, %rd26;
	st.global.u64 	[%rd105], %rd104;
	add.s64 	%rd171, %rd171, -8;
	add.s64 	%rd170, %rd170, %rd12;
	add.s64 	%rd169, %rd169, 64;
	setp.ne.s64 	%p3, %rd171, 0;
	mov.u64 	%rd173, %rd9;
	@%p3 bra 	$L__BB0_4;
$L__BB0_5:
	setp.eq.s64 	%p4, %rd7, 0;
	@%p4 bra 	$L__BB0_13;
	add.s64 	%rd106, %rd7, -1;
	setp.lt.u64 	%p5, %rd106, 3;
	@%p5 bra 	$L__BB0_8;
	add.s64 	%rd107, %rd173, %rd4;
	mad.lo.s64 	%rd108, %rd107, %rd47, %rd168;
	mad.lo.s64 	%rd109, %rd108, %rd46, %rd3;
	add.s64 	%rd110, %rd173, %rd5;
	ld.global.u64 	%rd111, [%rd24];
	shl.b64 	%rd112, %rd110, 3;
	add.s64 	%rd113, %rd2, %rd112;
	ld.global.u64 	%rd114, [%rd113];
	mul.lo.s64 	%rd115, %rd114, %rd111;
	shl.b64 	%rd116, %rd109, 3;
	add.s64 	%rd117, %rd1, %rd116;
	st.global.u64 	[%rd117], %rd115;
	add.s64 	%rd118, %rd108, %rd47;
	mad.lo.s64 	%rd119, %rd118, %rd46, %rd3;
	ld.global.u64 	%rd120, [%rd24];
	ld.global.u64 	%rd121, [%rd113+8];
	mul.lo.s64 	%rd122, %rd121, %rd120;
	shl.b64 	%rd123, %rd119, 3;
	add.s64 	%rd124, %rd1, %rd123;
	st.global.u64 	[%rd124], %rd122;
	add.s64 	%rd125, %rd118, %rd47;
	mad.lo.s64 	%rd126, %rd125, %rd46, %rd3;
	ld.global.u64 	%rd127, [%rd24];
	ld.global.u64 	%rd128, [%rd113+16];
	mul.lo.s64 	%rd129, %rd128, %rd127;
	shl.b64 	%rd130, %rd126, 3;
	add.s64 	%rd131, %rd1, %rd130;
	st.global.u64 	[%rd131], %rd129;
	add.s64 	%rd132, %rd125, %rd47;
	mad.lo.s64 	%rd133, %rd132, %rd46, %rd3;
	ld.global.u64 	%rd134, [%rd24];
	ld.global.u64 	%rd135, [%rd113+24];
	mul.lo.s64 	%rd136, %rd135, %rd134;
	shl.b64 	%rd137, %rd133, 3;
	add.s64 	%rd138, %rd1, %rd137;
	st.global.u64 	[%rd138], %rd136;
	add.s64 	%rd173, %rd173, 4;
$L__BB0_8:
	setp.eq.s64 	%p6, %rd8, 0;
	@%p6 bra 	$L__BB0_13;
	setp.eq.s64 	%p7, %rd8, 1;
	@%p7 bra 	$L__BB0_11;
	add.s64 	%rd139, %rd173, %rd4;
	mad.lo.s64 	%rd140, %rd139, %rd47, %rd168;
	mad.lo.s64 	%rd141, %rd140, %rd46, %rd3;
	add.s64 	%rd142, %rd173, %rd5;
	ld.global.u64 	%rd143, [%rd24];
	shl.b64 	%rd144, %rd142, 3;
	add.s64 	%rd145, %rd2, %rd144;
	ld.global.u64 	%rd146, [%rd145];
	mul.lo.s64 	%rd147, %rd146, %rd143;
	shl.b64 	%rd148, %rd141, 3;
	add.s64 	%rd149, %rd1, %rd148;
	st.global.u64 	[%rd149], %rd147;
	add.s64 	%rd150, %rd140, %rd47;
	mad.lo.s64 	%rd151, %rd150, %rd46, %rd3;
	ld.global.u64 	%rd152, [%rd24];
	ld.global.u64 	%rd153, [%rd145+8];
	mul.lo.s64 	%rd154, %rd153, %rd152;
	shl.b64 	%rd155, %rd151, 3;
	add.s64 	%rd156, %rd1, %rd155;
	st.global.u64 	[%rd156], %rd154;
	add.s64 	%rd173, %rd173, 2;
$L__BB0_11:
	setp.eq.s64 	%p8, %rd10, 0;
	@%p8 bra 	$L__BB0_13;
	add.s64 	%rd157, %rd173, %rd4;
	mad.lo.s64 	%rd158, %rd157, %rd47, %rd168;
	mad.lo.s64 	%rd159, %rd158, %rd46, %rd3;
	add.s64 	%rd160, %rd173, %rd5;
	ld.global.u64 	%rd161, [%rd24];
	shl.b64 	%rd162, %rd160, 3;
	add.s64 	%rd163, %rd2, %rd162;
	ld.global.u64 	%rd164, [%rd163];
	mul.lo.s64 	%rd165, %rd164, %rd161;
	shl.b64 	%rd166, %rd159, 3;
	add.s64 	%rd167, %rd1, %rd166;
	st.global.u64 	[%rd167], %rd165;
$L__BB0_13:
	add.s64 	%rd168, %rd168, 1;
	setp.ne.s64 	%p9, %rd168, %rd47;
	@%p9 bra 	$L__BB0_2;
$L__BB0_14:
	ret;

}
	// .globl	_Z20per_column_AB_kernelPlS_S_ll
.visible .entry _Z20per_column_AB_kernelPlS_S_ll(
	.param .u64 .ptr .align 1 _Z20per_column_AB_kernelPlS_S_ll_param_0,
	.param .u64 .ptr .align 1 _Z20per_column_AB_kernelPlS_S_ll_param_1,
	.param .u64 .ptr .align 1 _Z20per_column_AB_kernelPlS_S_ll_param_2,
	.param .u64 _Z20per_column_AB_kernelPlS_S_ll_param_3,
	.param .u64 _Z20per_column_AB_kernelPlS_S_ll_param_4
)
{
	.reg .pred 	%p<10>;
	.reg .b32 	%r<3>;
	.reg .b64 	%rd<126>;

	ld.param.u64 	%rd31, [_Z20per_column_AB_kernelPlS_S_ll_param_0];
	ld.param.u64 	%rd34, [_Z20per_column_AB_kernelPlS_S_ll_param_1];
	ld.param.u64 	%rd35, [_Z20per_column_AB_kernelPlS_S_ll_param_2];
	ld.param.u64 	%rd32, [_Z20per_column_AB_kernelPlS_S_ll_param_3];
	ld.param.u64 	%rd33, [_Z20per_column_AB_kernelPlS_S_ll_param_4];
	cvta.to.global.u64 	%rd1, %rd35;
	cvta.to.global.u64 	%rd2, %rd34;
	mov.u32 	%r1, %tid.x;
	cvt.u64.u32 	%rd3, %r1;
	setp.lt.s64 	%p1, %rd32, 1;
	@%p1 bra 	$L__BB1_14;
	mov.u32 	%r2, %ctaid.x;
	cvt.u64.u32 	%rd4, %r2;
	and.b64  	%rd5, %rd32, 7;
	and.b64  	%rd6, %rd32, 3;
	and.b64  	%rd7, %rd32, 9223372036854775800;
	and.b64  	%rd8, %rd32, 1;
	shl.b64 	%rd9, %rd33, 6;
	shl.b64 	%rd10, %rd32, 3;
	shl.b64 	%rd11, %rd33, 3;
	cvta.to.global.u64 	%rd12, %rd31;
	mov.b64 	%rd119, 0;
$L__BB1_2:
	setp.lt.u64 	%p2, %rd32, 8;
	mul.lo.s64 	%rd38, %rd119, %rd33;
	add.s64 	%rd39, %rd38, %rd3;
	mad.lo.s64 	%rd14, %rd39, %rd33, %rd4;
	mul.lo.s64 	%rd15, %rd14, %rd32;
	add.s64 	%rd40, %rd38, %rd4;
	shl.b64 	%rd41, %rd40, 3;
	add.s64 	%rd16, %rd12, %rd41;
	mov.b64 	%rd124, 0;
	@%p2 bra 	$L__BB1_5;
	shl.b64 	%rd42, %rd3, 3;
	add.s64 	%rd121, %rd2, %rd42;
	mad.lo.s64 	%rd43, %rd10, %rd14, %rd1;
	add.s64 	%rd120, %rd43, 32;
	mov.u64 	%rd122, %rd7;
$L__BB1_4:
	.pragma "nounroll";
	ld.global.u64 	%rd44, [%rd16];
	ld.global.u64 	%rd45, [%rd121];
	mul.lo.s64 	%rd46, %rd45, %rd44;
	st.global.u64 	[%rd120+-32], %rd46;
	ld.global.u64 	%rd47, [%rd16];
	add.s64 	%rd48, %rd121, %rd11;
	ld.global.u64 	%rd49, [%rd48];
	mul.lo.s64 	%rd50, %rd49, %rd47;
	st.global.u64 	[%rd120+-24], %rd50;
	ld.global.u64 	%rd51, [%rd16];
	add.s64 	%rd52, %rd48, %rd11;
	ld.global.u64 	%rd53, [%rd52];
	mul.lo.s64 	%rd54, %rd53, %rd51;
	st.global.u64 	[%rd120+-16], %rd54;
	ld.global.u64 	%rd55, [%rd16];
	add.s64 	%rd56, %rd52, %rd11;
	ld.global.u64 	%rd57, [%rd56];
	mul.lo.s64 	%rd58, %rd57, %rd55;
	st.global.u64 	[%rd120+-8], %rd58;
	ld.global.u64 	%rd59, [%rd16];
	add.s64 	%rd60, %rd56, %rd11;
	ld.global.u64 	%rd61, [%rd60];
	mul.lo.s64 	%rd62, %rd61, %rd59;
	st.global.u64 	[%rd120], %rd62;
	ld.global.u64 	%rd63, [%rd16];
	add.s64 	%rd64, %rd60, %rd11;
	ld.global.u64 	%rd65, [%rd64];
	mul.lo.s64 	%rd66, %rd65, %rd63;
	st.global.u64 	[%rd120+8], %rd66;
	ld.global.u64 	%rd67, [%rd16];
	add.s64 	%rd68, %rd64, %rd11;
	ld.global.u64 	%rd69, [%rd68];
	mul.lo.s64 	%rd70, %rd69, %rd67;
	st.global.u64 	[%rd120+16], %rd70;
	ld.global.u64 	%rd71, [%rd16];
	add.s64 	%rd72, %rd68, %rd11;
	ld.global.u64 	%rd73, [%rd72];
	mul.lo.s64 	%rd74, %rd73, %rd71;
	st.global.u64 	[%rd120+24], %rd74;
	add.s64 	%rd122, %rd122, -8;
	add.s64 	%rd121, %rd121, %rd9;
	add.s64 	%rd120, %rd120, 64;
	setp.ne.s64 	%p3, %rd122, 0;
	mov.u64 	%rd124, %rd7;
	@%p3 bra 	$L__BB1_4;
$L__BB1_5:
	setp.eq.s64 	%p4, %rd5, 0;
	@%p4 bra 	$L__BB1_13;
	add.s64 	%rd75, %rd5, -1;
	setp.lt.u64 	%p5, %rd75, 3;
	@%p5 bra 	$L__BB1_8;
	add.s64 	%rd76, %rd124, %rd15;
	mad.lo.s64 	%rd77, %rd124, %rd33, %rd3;
	ld.global.u64 	%rd78, [%rd16];
	shl.b64 	%rd79, %rd77, 3;
	add.s64 	%rd80, %rd2, %rd79;
	ld.global.u64 	%rd81, [%rd80];
	mul.lo.s64 	%rd82, %rd81, %rd78;
	shl.b64 	%rd83, %rd76, 3;
	add.s64 	%rd84, %rd1, %rd83;
	st.global.u64 	[%rd84], %rd82;
	ld.global.u64 	%rd85, [%rd16];
	add.s64 	%rd86, %rd80, %rd11;
	ld.global.u64 	%rd87, [%rd86];
	mul.lo.s64 	%rd88, %rd87, %rd85;
	st.global.u64 	[%rd84+8], %rd88;
	ld.global.u64 	%rd89, [%rd16];
	add.s64 	%rd90, %rd86, %rd11;
	ld.global.u64 	%rd91, [%rd90];
	mul.lo.s64 	%rd92, %rd91, %rd89;
	st.global.u64 	[%rd84+16], %rd92;
	ld.global.u64 	%rd93, [%rd16];
	add.s64 	%rd94, %rd90, %rd11;
	ld.global.u64 	%rd95, [%rd94];
	mul.lo.s64 	%rd96, %rd95, %rd93;
	st.global.u64 	[%rd84+24], %rd96;
	add.s64 	%rd124, %rd124, 4;
$L__BB1_8:
	setp.eq.s64 	%p6, %rd6, 0;
	@%p6 bra 	$L__BB1_13;
	setp.eq.s64 	%p7, %rd6, 1;
	@%p7 bra 	$L__BB1_11;
	add.s64 	%rd97, %rd124, %rd15;
	mad.lo.s64 	%rd98, %rd124, %rd33, %rd3;
	ld.global.u64 	%rd99, [%rd16];
	shl.b64 	%rd100, %rd98, 3;
	add.s64 	%rd101, %rd2, %rd100;
	ld.global.u64 	%rd102, [%rd101];
	mul.lo.s64 	%rd103, %rd102, %rd99;
	shl.b64 	%rd104, %rd97, 3;
	add.s64 	%rd105, %rd1, %rd104;
	st.global.u64 	[%rd105], %rd103;
	ld.global.u64 	%rd106, [%rd16];
	add.s64 	%rd107, %rd101, %rd11;
	ld.global.u64 	%rd108, [%rd107];
	mul.lo.s64 	%rd109, %rd108, %rd106;
	st.global.u64 	[%rd105+8], %rd109;
	add.s64 	%rd124, %rd124, 2;
$L__BB1_11:
	setp.eq.s64 	%p8, %rd8, 0;
	@%p8 bra 	$L__BB1_13;
	add.s64 	%rd110, %rd124, %rd15;
	mad.lo.s64 	%rd111, %rd124, %rd33, %rd3;
	ld.global.u64 	%rd112, [%rd16];
	shl.b64 	%rd113, %rd111, 3;
	add.s64 	%rd114, %rd2, %rd113;
	ld.global.u64 	%rd115, [%rd114];
	mul.lo.s64 	%rd116, %rd115, %rd112;
	shl.b64 	%rd117, %rd110, 3;
	add.s64 	%rd118, %rd1, %rd117;
	st.global.u64 	[%rd118], %rd116;
$L__BB1_13:
	add.s64 	%rd119, %rd119, 1;
	setp.ne.s64 	%p9, %rd119, %rd32;
	@%p9 bra 	$L__BB1_2;
$L__BB1_14:
	ret;

}
	// .globl	_Z18per_element_kernelPlS_S_ll
.visible .entry _Z18per_element_kernelPlS_S_ll(
	.param .u64 .ptr .align 1 _Z18per_element_kernelPlS_S_ll_param_0,
	.param .u64 .ptr .align 1 _Z18per_element_kernelPlS_S_ll_param_1,
	.param .u64 .ptr .align 1 _Z18per_element_kernelPlS_S_ll_param_2,
	.param .u64 _Z18per_element_kernelPlS_S_ll_param_3,
	.param .u64 _Z18per_element_kernelPlS_S_ll_param_4
)
{
	.reg .pred 	%p<5>;
	.reg .b32 	%r<24>;
	.reg .b64 	%rd<55>;

	ld.param.u64 	%rd18, [_Z18per_element_kernelPlS_S_ll_param_0];
	ld.param.u64 	%rd19, [_Z18per_element_kernelPlS_S_ll_param_1];
	ld.param.u64 	%rd20, [_Z18per_element_kernelPlS_S_ll_param_2];
	ld.param.u64 	%rd21, [_Z18per_element_kernelPlS_S_ll_param_3];
	ld.param.u64 	%rd22, [_Z18per_element_kernelPlS_S_ll_param_4];
	mov.u32 	%r1, %ctaid.x;
	mov.u32 	%r2, %nctaid.y;
	mov.u32 	%r3, %ctaid.y;
	mad.lo.s32 	%r4, %r1, %r2, %r3;
	mov.u32 	%r5, %ntid.x;
	mov.u32 	%r6, %ntid.y;
	mul.lo.s32 	%r7, %r6, %r5;
	mul.wide.u32 	%rd23, %r7, %r4;
	mov.u32 	%r8, %tid.x;
	mov.u32 	%r9, %tid.y;
	mad.lo.s32 	%r10, %r8, %r6, %r9;
	cvt.u64.u32 	%rd24, %r10;
	add.s64 	%rd25, %rd23, %rd24;
	mul.lo.s64 	%rd2, %rd22, %rd21;
	mul.lo.s64 	%rd26, %rd2, %rd2;
	setp.ge.s64 	%p1, %rd25, %rd26;
	@%p1 bra 	$L__BB2_11;
	or.b64  	%rd27, %rd25, %rd2;
	and.b64  	%rd28, %rd27, -4294967296;
	setp.ne.s64 	%p2, %rd28, 0;
	@%p2 bra 	$L__BB2_3;
	cvt.u32.u64 	%r11, %rd2;
	cvt.u32.u64 	%r12, %rd25;
	div.u32 	%r13, %r12, %r11;
	mul.lo.s32 	%r14, %r13, %r11;
	sub.s32 	%r15, %r12, %r14;
	cvt.u64.u32 	%rd50, %r13;
	cvt.u64.u32 	%rd51, %r15;
	bra.uni 	$L__BB2_4;
$L__BB2_3:
	div.s64 	%rd50, %rd25, %rd2;
	mul.lo.s64 	%rd29, %rd50, %rd2;
	sub.s64 	%rd51, %rd25, %rd29;
$L__BB2_4:
	or.b64  	%rd30, %rd51, %rd21;
	and.b64  	%rd31, %rd30, -4294967296;
	setp.ne.s64 	%p3, %rd31, 0;
	@%p3 bra 	$L__BB2_6;
	cvt.u32.u64 	%r16, %rd21;
	cvt.u32.u64 	%r17, %rd51;
	div.u32 	%r18, %r17, %r16;
	mul.lo.s32 	%r19, %r18, %r16;
	sub.s32 	%r20, %r17, %r19;
	cvt.u64.u32 	%rd52, %r18;
	cvt.u64.u32 	%rd53, %r20;
	bra.uni 	$L__BB2_7;
$L__BB2_6:
	div.s64 	%rd52, %rd51, %rd21;
	mul.lo.s64 	%rd32, %rd52, %rd21;
	sub.s64 	%rd53, %rd51, %rd32;
$L__BB2_7:
	or.b64  	%rd33, %rd50, %rd22;
	and.b64  	%rd34, %rd33, -4294967296;
	setp.ne.s64 	%p4, %rd34, 0;
	@%p4 bra 	$L__BB2_9;
	cvt.u32.u64 	%r21, %rd22;
	cvt.u32.u64 	%r22, %rd50;
	rem.u32 	%r23, %r22, %r21;
	cvt.u64.u32 	%rd54, %r23;
	bra.uni 	$L__BB2_10;
$L__BB2_9:
	rem.s64 	%rd54, %rd50, %rd22;
$L__BB2_10:
	add.s64 	%rd35, %rd52, %rd50;
	sub.s64 	%rd36, %rd35, %rd54;
	mad.lo.s64 	%rd37, %rd53, %rd22, %rd54;
	cvta.to.global.u64 	%rd38, %rd18;
	shl.b64 	%rd39, %rd36, 3;
	add.s64 	%rd40, %rd38, %rd39;
	ld.global.u64 	%rd41, [%rd40];
	cvta.to.global.u64 	%rd42, %rd19;
	shl.b64 	%rd43, %rd37, 3;
	add.s64 	%rd44, %rd42, %rd43;
	ld.global.u64 	%rd45, [%rd44];
	mul.lo.s64 	%rd46, %rd45, %rd41;
	cvta.to.global.u64 	%rd47, %rd20;
	shl.b64 	%rd48, %rd25, 3;
	add.s64 	%rd49, %rd47, %rd48;
	st.global.u64 	[%rd49], %rd46;
$L__BB2_11:
	ret;

}


// ===== COMPILED SASS (sm_100) =====

	.target	sm_100

	.elftype	@"ET_EXEC"


//--------------------- .note.nv.tkinfo           --------------------------
	.section	.note.nv.tkinfo,"",@"SHT_NOTE"
	.sectionflags	@"SHF_NOTE_NV_TKINFO"
	.tkinfo
        /*0018*/ 	.word	0x00000002
        /*0030*/ 	.string	""
        /*0030*/ 	.string	"ptxas"
        /*0030*/ 	.string	"Cuda compilation tools, release 13.0, V13.0.88"
        /*0030*/ 	.string	"Build cuda_13.0.r13.0/compiler.36424714_0"
        /*0030*/ 	.string	"-arch sm_100 -m 64 "



//--------------------- .note.nv.cuinfo           --------------------------
	.section	.note.nv.cuinfo,"",@"SHT_NOTE"
	.sectionflags	@"SHF_NOTE_NV_CUINFO"
        /*0018*/ 	.short	0x0002
        /*001a*/ 	.short	0x0064
        /*001c*/ 	.short	0x0082
	.zero		2


//--------------------- .nv.info                  --------------------------
	.section	.nv.info,"",@"SHT_CUDA_INFO"
	.align	4


	//----- nvinfo : EIATTR_REGCOUNT
	.align		4
        /*0000*/ 	.byte	0x04, 0x2f
        /*0002*/ 	.short	(.L_1 - .L_0)
	.align		4
.L_0:
        /*0004*/ 	.word	index@(_Z17per_row_AB_kernelPlS_S_ll)
        /*0008*/ 	.word	0x00000028


	//----- nvinfo : EIATTR_FRAME_SIZE
	.align		4
.L_1:
        /*000c*/ 	.byte	0x04, 0x11
        /*000e*/ 	.short	(.L_3 - .L_2)
	.align		4
.L_2:
        /*0010*/ 	.word	index@(_Z17per_row_AB_kernelPlS_S_ll)
        /*0014*/ 	.word	0x00000000


	//----- nvinfo : EIATTR_REGCOUNT
	.align		4
.L_3:
        /*0018*/ 	.byte	0x04, 0x2f
        /*001a*/ 	.short	(.L_5 - .L_4)
	.align		4
.L_4:
        /*001c*/ 	.word	index@(_Z20per_column_AB_kernelPlS_S_ll)
        /*0020*/ 	.word	0x00000020


	//----- nvinfo : EIATTR_FRAME_SIZE
	.align		4
.L_5:
        /*0024*/ 	.byte	0x04, 0x11
        /*0026*/ 	.short	(.L_7 - .L_6)
	.align		4
.L_6:
        /*0028*/ 	.word	index@(_Z20per_column_AB_kernelPlS_S_ll)
        /*002c*/ 	.word	0x00000000


	//----- nvinfo : EIATTR_REGCOUNT
	.align		4
.L_7:
        /*0030*/ 	.byte	0x04, 0x2f
        /*0032*/ 	.short	(.L_9 - .L_8)
	.align		4
.L_8:
        /*0034*/ 	.word	index@(_Z18per_element_kernelPlS_S_ll)
        /*0038*/ 	.word	0x00000018


	//----- nvinfo : EIATTR_FRAME_SIZE
	.align		4
.L_9:
        /*003c*/ 	.byte	0x04, 0x11
        /*003e*/ 	.short	(.L_11 - .L_10)
	.align		4
.L_10:
        /*0040*/ 	.word	index@($__internal_1_$__cuda_sm20_rem_s64)
        /*0044*/ 	.word	0x00000000


	//----- nvinfo : EIATTR_FRAME_SIZE
	.align		4
.L_11:
        /*0048*/ 	.byte	0x04, 0x11
        /*004a*/ 	.short	(.L_13 - .L_12)
	.align		4
.L_12:
        /*004c*/ 	.word	index@($__internal_0_$__cuda_sm20_div_s64)
        /*0050*/ 	.word	0x00000000


	//----- nvinfo : EIATTR_FRAME_SIZE
	.align		4
.L_13:
        /*0054*/ 	.byte	0x04, 0x11
        /*0056*/ 	.short	(.L_15 - .L_14)
	.align		4
.L_14:
        /*0058*/ 	.word	index@(_Z18per_element_kernelPlS_S_ll)
        /*005c*/ 	.word	0x00000000


	//----- nvinfo : EIATTR_MIN_STACK_SIZE
	.align		4
.L_15:
        /*0060*/ 	.byte	0x04, 0x12
        /*0062*/ 	.short	(.L_17 - .L_16)
	.align		4
.L_16:
        /*0064*/ 	.word	index@(_Z18per_element_kernelPlS_S_ll)
        /*0068*/ 	.word	0x00000000


	//----- nvinfo : EIATTR_MIN_STACK_SIZE
	.align		4
.L_17:
        /*006c*/ 	.byte	0x04, 0x12
        /*006e*/ 	.short	(.L_19 - .L_18)
	.align		4
.L_18:
        /*0070*/ 	.word	index@(_Z20per_column_AB_kernelPlS_S_ll)
        /*0074*/ 	.word	0x00000000


	//----- nvinfo : EIATTR_MIN_STACK_SIZE
	.align		4
.L_19:
        /*0078*/ 	.byte	0x04, 0x12
        /*007a*/ 	.short	(.L_21 - .L_20)
	.align		4
.L_20:
        /*007c*/ 	.word	index@(_Z17per_row_AB_kernelPlS_S_ll)
        /*0080*/ 	.word	0x00000000
.L_21:


//--------------------- .nv.compat                --------------------------
	.section	.nv.compat,"",@"SHT_CUDA_COMPAT_INFO"
	.align	4
        /*0000*/ 	.byte	0x02, 0x09, 0x00, 0x00, 0x02, 0x02, 0x01, 0x00, 0x02, 0x05, 0x05, 0x00, 0x03, 0x07, 0x01, 0x01
        /*0010*/ 	.byte	0x02, 0x03, 0x00, 0x00, 0x02, 0x06, 0x01, 0x00, 0x04, 0x0b, 0x08, 0x00, 0x09, 0x00, 0x00, 0x00
        /*0020*/ 	.byte	0x00, 0x00, 0x00, 0x00


//--------------------- .nv.info._Z18per_element_kernelPlS_S_ll --------------------------
	.section	.nv.info._Z18per_element_kernelPlS_S_ll,"",@"SHT_CUDA_INFO"
	.sectionflags	@""
	.align	4


	//----- nvinfo : EIATTR_CUDA_API_VERSION
	.align		4
        /*0000*/ 	.byte	0x04, 0x37
        /*0002*/ 	.short	(.L_23 - .L_22)
.L_22:
        /*0004*/ 	.word	0x00000082


	//----- nvinfo : EIATTR_KPARAM_INFO
	.align		4
.L_23:
        /*0008*/ 	.byte	0x04, 0x17
        /*000a*/ 	.short	(.L_25 - .L_24)
.L_24:
        /*000c*/ 	.word	0x00000000
        /*0010*/ 	.short	0x0004
        /*0012*/ 	.short	0x0020
        /*0014*/ 	.byte	0x00, 0xf0, 0x21, 0x00


	//----- nvinfo : EIATTR_KPARAM_INFO
	.align		4
.L_25:
        /*0018*/ 	.byte	0x04, 0x17
        /*001a*/ 	.short	(.L_27 - .L_26)
.L_26:
        /*001c*/ 	.word	0x00000000
        /*0020*/ 	.short	0x0003
        /*0022*/ 	.short	0x0018
        /*0024*/ 	.byte	0x00, 0xf0, 0x21, 0x00


	//----- nvinfo : EIATTR_KPARAM_INFO
	.align		4
.L_27:
        /*0028*/ 	.byte	0x04, 0x17
        /*002a*/ 	.short	(.L_29 - .L_28)
.L_28:
        /*002c*/ 	.word	0x00000000
        /*0030*/ 	.short	0x0002
        /*0032*/ 	.short	0x0010
        /*0034*/ 	.byte	0x00, 0xf5, 0x21, 0x00


	//----- nvinfo : EIATTR_KPARAM_INFO
	.align		4
.L_29:
        /*0038*/ 	.byte	0x04, 0x17
        /*003a*/ 	.short	(.L_31 - .L_30)
.L_30:
        /*003c*/ 	.word	0x00000000
        /*0040*/ 	.short	0x0001
        /*0042*/ 	.short	0x0008
        /*0044*/ 	.byte	0x00, 0xf5, 0x21, 0x00


	//----- nvinfo : EIATTR_KPARAM_INFO
	.align		4
.L_31:
        /*0048*/ 	.byte	0x04, 0x17
        /*004a*/ 	.short	(.L_33 - .L_32)
.L_32:
        /*004c*/ 	.word	0x00000000
        /*0050*/ 	.short	0x0000
        /*0052*/ 	.short	0x0000
        /*0054*/ 	.byte	0x00, 0xf5, 0x21, 0x00


	//----- nvinfo : EIATTR_SPARSE_MMA_MASK
	.align		4
.L_33:
        /*0058*/ 	.byte	0x03, 0x50
        /*005a*/ 	.short	0x0000


	//----- nvinfo : EIATTR_MAXREG_COUNT
	.align		4
        /*005c*/ 	.byte	0x03, 0x1b
        /*005e*/ 	.short	0x00ff


	//----- nvinfo : EIATTR_MERCURY_ISA_VERSION
	.align		4
        /*0060*/ 	.byte	0x03, 0x5f
        /*0062*/ 	.short	0x0101


	//----- nvinfo : EIATTR_VRC_CTA_INIT_COUNT
	.align		4
        /*0064*/ 	.byte	0x02, 0x4a
	.zero		1
	.zero		1


	//----- nvinfo : EIATTR_EXIT_INSTR_OFFSETS
	.align		4
        /*0068*/ 	.byte	0x04, 0x1c
        /*006a*/ 	.short	(.L_35 - .L_34)


	//   ....[0]....
.L_34:
        /*006c*/ 	.word	0x00000190


	//   ....[1]....
        /*0070*/ 	.word	0x00000ab0


	//----- nvinfo : EIATTR_CRS_STACK_SIZE
	.align		4
.L_35:
        /*0074*/ 	.byte	0x04, 0x1e
        /*0076*/ 	.short	(.L_37 - .L_36)
.L_36:
        /*0078*/ 	.word	0x00000000


	//----- nvinfo : EIATTR_CBANK_PARAM_SIZE
	.align		4
.L_37:
        /*007c*/ 	.byte	0x03, 0x19
        /*007e*/ 	.short	0x0028


	//----- nvinfo : EIATTR_PARAM_CBANK
	.align		4
        /*0080*/ 	.byte	0x04, 0x0a
        /*0082*/ 	.short	(.L_39 - .L_38)
	.align		4
.L_38:
        /*0084*/ 	.word	index@(.nv.constant0._Z18per_element_kernelPlS_S_ll)
        /*0088*/ 	.short	0x0380
        /*008a*/ 	.short	0x0028


	//----- nvinfo : EIATTR_SW_WAR
	.align		4
.L_39:
        /*008c*/ 	.byte	0x04, 0x36
        /*008e*/ 	.short	(.L_41 - .L_40)
.L_40:
        /*0090*/ 	.word	0x00000008
.L_41:


//--------------------- .nv.info._Z20per_column_AB_kernelPlS_S_ll --------------------------
	.section	.nv.info._Z20per_column_AB_kernelPlS_S_ll,"",@"SHT_CUDA_INFO"
	.sectionflags	@""
	.align	4


	//----- nvinfo : EIATTR_CUDA_API_VERSION
	.align		4
        /*0000*/ 	.byte	0x04, 0x37
        /*0002*/ 	.short	(.L_43 - .L_42)
.L_42:
        /*0004*/ 	.word	0x00000082


	//----- nvinfo : EIATTR_KPARAM_INFO
	.align		4
.L_43:
        /*0008*/ 	.byte	0x04, 0x17
        /*000a*/ 	.short	(.L_45 - .L_44)
.L_44:
        /*000c*/ 	.word	0x00000000
        /*0010*/ 	.short	0x0004
        /*0012*/ 	.short	0x0020
        /*0014*/ 	.byte	0x00, 0xf0, 0x21, 0x00


	//----- nvinfo : EIATTR_KPARAM_INFO
	.align		4
.L_45:
        /*0018*/ 	.byte	0x04, 0x17
        /*001a*/ 	.short	(.L_47 - .L_46)
.L_46:
        /*001c*/ 	.word	0x00000000
        /*0020*/ 	.short	0x0003
        /*0022*/ 	.short	0x0018
        /*0024*/ 	.byte	0x00, 0xf0, 0x21, 0x00


	//----- nvinfo : EIATTR_KPARAM_INFO
	.align		4
.L_47:
        /*0028*/ 	.byte	0x04, 0x17
        /*002a*/ 	.short	(.L_49 - .L_48)
.L_48:
        /*002c*/ 	.word	0x00000000
        /*0030*/ 	.short	0x0002
        /*0032*/ 	.short	0x0010
        /*0034*/ 	.byte	0x00, 0xf5, 0x21, 0x00


	//----- nvinfo : EIATTR_KPARAM_INFO
	.align		4
.L_49:
        /*0038*/ 	.byte	0x04, 0x17
        /*003a*/ 	.short	(.L_51 - .L_50)
.L_50:
        /*003c*/ 	.word	0x00000000
        /*0040*/ 	.short	0x0001
        /*0042*/ 	.short	0x0008
        /*0044*/ 	.byte	0x00, 0xf5, 0x21, 0x00


	//----- nvinfo : EIATTR_KPARAM_INFO
	.align		4
.L_51:
        /*0048*/ 	.byte	0x04, 0x17
        /*004a*/ 	.short	(.L_53 - .L_52)
.L_52:
        /*004c*/ 	.word	0x00000000
        /*0050*/ 	.short	0x0000
        /*0052*/ 	.short	0x0000
        /*0054*/ 	.byte	0x00, 0xf5, 0x21, 0x00


	//----- nvinfo : EIATTR_SPARSE_MMA_MASK
	.align		4
.L_53:
        /*0058*/ 	.byte	0x03, 0x50
        /*005a*/ 	.short	0x0000


	//----- nvinfo : EIATTR_MAXREG_COUNT
	.align		4
        /*005c*/ 	.byte	0x03, 0x1b
        /*005e*/ 	.short	0x00ff


	//----- nvinfo : EIATTR_MERCURY_ISA_VERSION
	.align		4
        /*0060*/ 	.byte	0x03, 0x5f
        /*0062*/ 	.short	0x0101


	//----- nvinfo : EIATTR_VRC_CTA_INIT_COUNT
	.align		4
        /*0064*/ 	.byte	0x02, 0x4a
	.zero		1
	.zero		1


	//----- nvinfo : EIATTR_EXIT_INSTR_OFFSETS
	.align		4
        /*0068*/ 	.byte	0x04, 0x1c
        /*006a*/ 	.short	(.L_55 - .L_54)


	//   ....[0]....
.L_54:
        /*006c*/ 	.word	0x00000040


	//   ....[1]....
        /*0070*/ 	.word	0x00001160


	//----- nvinfo : EIATTR_CBANK_PARAM_SIZE
	.align		4
.L_55:
        /*0074*/ 	.byte	0x03, 0x19
        /*0076*/ 	.short	0x0028


	//----- nvinfo : EIATTR_PARAM_CBANK
	.align		4
        /*0078*/ 	.byte	0x04, 0x0a
        /*007a*/ 	.short	(.L_57 - .L_56)
	.align		4
.L_56:
        /*007c*/ 	.word	index@(.nv.constant0._Z20per_column_AB_kernelPlS_S_ll)
        /*0080*/ 	.short	0x0380
        /*0082*/ 	.short	0x0028


	//----- nvinfo : EIATTR_SW_WAR
	.align		4
.L_57:
        /*0084*/ 	.byte	0x04, 0x36
        /*0086*/ 	.short	(.L_59 - .L_58)
.L_58:
        /*0088*/ 	.word	0x00000008
.L_59:


//--------------------- .nv.info._Z17per_row_AB_kernelPlS_S_ll --------------------------
	.section	.nv.info._Z17per_row_AB_kernelPlS_S_ll,"",@"SHT_CUDA_INFO"
	.sectionflags	@""
	.align	4


	//----- nvinfo : EIATTR_CUDA_API_VERSION
	.align		4
        /*0000*/ 	.byte	0x04, 0x37
        /*0002*/ 	.short	(.L_61 - .L_60)
.L_60:
        /*0004*/ 	.word	0x00000082


	//----- nvinfo : EIATTR_KPARAM_INFO
	.align		4
.L_61:
        /*0008*/ 	.byte	0x04, 0x17
        /*000a*/ 	.short	(.L_63 - .L_62)
.L_62:
        /*000c*/ 	.word	0x00000000
        /*0010*/ 	.short	0x0004
        /*0012*/ 	.short	0x0020
        /*0014*/ 	.byte	0x00, 0xf0, 0x21, 0x00


	//----- nvinfo : EIATTR_KPARAM_INFO
	.align		4
.L_63:
        /*0018*/ 	.byte	0x04, 0x17
        /*001a*/ 	.short	(.L_65 - .L_64)
.L_64:
        /*001c*/ 	.word	0x00000000
        /*0020*/ 	.short	0x0003
        /*0022*/ 	.short	0x0018
        /*0024*/ 	.byte	0x00, 0xf0, 0x21, 0x00


	//----- nvinfo : EIATTR_KPARAM_INFO
	.align		4
.L_65:
        /*0028*/ 	.byte	0x04, 0x17
        /*002a*/ 	.short	(.L_67 - .L_66)
.L_66:
        /*002c*/ 	.word	0x00000000
        /*0030*/ 	.short	0x0002
        /*0032*/ 	.short	0x0010
        /*0034*/ 	.byte	0x00, 0xf5, 0x21, 0x00


	//----- nvinfo : EIATTR_KPARAM_INFO
	.align		4
.L_67:
        /*0038*/ 	.byte	0x04, 0x17
        /*003a*/ 	.short	(.L_69 - .L_68)
.L_68:
        /*003c*/ 	.word	0x00000000
        /*0040*/ 	.short	0x0001
        /*0042*/ 	.short	0x0008
        /*0044*/ 	.byte	0x00, 0xf5, 0x21, 0x00


	//----- nvinfo : EIATTR_KPARAM_INFO
	.align		4
.L_69:
        /*0048*/ 	.byte	0x04, 0x17
        /*004a*/ 	.short	(.L_71 - .L_70)
.L_70:
        /*004c*/ 	.word	0x00000000
        /*0050*/ 	.short	0x0000
        /*0052*/ 	.short	0x0000
        /*0054*/ 	.byte	0x00, 0xf5, 0x21, 0x00


	//----- nvinfo : EIATTR_SPARSE_MMA_MASK
	.align		4
.L_71:
        /*0058*/ 	.byte	0x03, 0x50
        /*005a*/ 	.short	0x0000


	//----- nvinfo : EIATTR_MAXREG_COUNT
	.align		4
        /*005c*/ 	.byte	0x03, 0x1b
        /*005e*/ 	.short	0x00ff


	//----- nvinfo : EIATTR_MERCURY_ISA_VERSION
	.align		4
        /*0060*/ 	.byte	0x03, 0x5f
        /*0062*/ 	.short	0x0101


	//----- nvinfo : EIATTR_VRC_CTA_INIT_COUNT
	.align		4
        /*0064*/ 	.byte	0x02, 0x4a
	.zero		1
	.zero		1


	//----- nvinfo : EIATTR_EXIT_INSTR_OFFSETS
	.align		4
        /*0068*/ 	.byte	0x04, 0x1c
        /*006a*/ 	.short	(.L_73 - .L_72)


	//   ....[0]....
.L_72:
        /*006c*/ 	.word	0x00000050


	//   ....[1]....
        /*0070*/ 	.word	0x00001b00


	//----- nvinfo : EIATTR_CBANK_PARAM_SIZE
	.align		4
.L_73:
        /*0074*/ 	.byte	0x03, 0x19
        /*0076*/ 	.short	0x0028


	//----- nvinfo : EIATTR_PARAM_CBANK
	.align		4
        /*0078*/ 	.byte	0x04, 0x0a
        /*007a*/ 	.short	(.L_75 - .L_74)
	.align		4
.L_74:
        /*007c*/ 	.word	index@(.nv.constant0._Z17per_row_AB_kernelPlS_S_ll)
        /*0080*/ 	.short	0x0380
        /*0082*/ 	.short	0x0028


	//----- nvinfo : EIATTR_SW_WAR
	.align		4
.L_75:
        /*0084*/ 	.byte	0x04, 0x36
        /*0086*/ 	.short	(.L_77 - .L_76)
.L_76:
        /*0088*/ 	.word	0x00000008
.L_77:


//--------------------- .nv.callgraph             --------------------------
	.section	.nv.callgraph,"",@"SHT_CUDA_CALLGRAPH"
	.align	4
	.sectionentsize	8
	.align		4
        /*0000*/ 	.word	0x00000000
	.align		4
        /*0004*/ 	.word	0xffffffff
	.align		4
        /*0008*/ 	.word	0x00000000
	.align		4
        /*000c*/ 	.word	0xfffffffe
	.align		4
        /*0010*/ 	.word	0x00000000
	.align		4
        /*0014*/ 	.word	0xfffffffd
	.align		4
        /*0018*/ 	.word	0x00000000
	.align		4
        /*001c*/ 	.word	0xfffffffc


//--------------------- .text._Z18per_element_kernelPlS_S_ll --------------------------
	.section	.text._Z18per_element_kernelPlS_S_ll,"ax",@progbits
	.align	128
        .global         _Z18per_element_kernelPlS_S_ll
        .type           _Z18per_element_kernelPlS_S_ll,@function
        .size           _Z18per_element_kernelPlS_S_ll,(.L_x_25 - _Z18per_element_kernelPlS_S_ll)
        .other          _Z18per_element_kernelPlS_S_ll,@"STO_CUDA_ENTRY STV_DEFAULT"
_Z18per_element_kernelPlS_S_ll:
.text._Z18per_element_kernelPlS_S_ll:
[----:B------:R-:W-:Y:S01]  /*0000*/  LDC R1, c[0x0][0x37c] ;  /* 0x0000df00ff017b82 */ /* 0x000fe20000000800 */
[----:B------:R-:W0:Y:S01]  /*0010*/  S2R R4, SR_TID.X ;  /* 0x0000000000047919 */ /* 0x000e220000002100 */
[----:B------:R-:W1:Y:S06]  /*0020*/  LDCU.64 UR10, c[0x0][0x3a0] ;  /* 0x00007400ff0a77ac */ /* 0x000e6c0008000a00 */
[----:B------:R-:W-:Y:S01]  /*0030*/  S2UR UR6, SR_CTAID.X ;  /* 0x00000000000679c3 */ /* 0x000fe20000002500 */
[----:B------:R-:W0:Y:S01]  /*0040*/  S2R R5, SR_TID.Y ;  /* 0x0000000000057919 */ /* 0x000e220000002200 */
[----:B------:R-:W1:Y:S01]  /*0050*/  LDCU.64 UR12, c[0x0][0x398] ;  /* 0x00007300ff0c77ac */ /* 0x000e620008000a00 */
[----:B------:R-:W2:Y:S05]  /*0060*/  LDCU UR7, c[0x0][0x374] ;  /* 0x00006e80ff0777ac */ /* 0x000eaa0008000800 */
[----:B------:R-:W2:Y:S01]  /*0070*/  S2UR UR8, SR_CTAID.Y ;  /* 0x00000000000879c3 */ /* 0x000ea20000002600 */
[----:B------:R-:W3:Y:S07]  /*0080*/  LDCU UR14, c[0x0][0x360] ;  /* 0x00006c00ff0e77ac */ /* 0x000eee0008000800 */
[----:B------:R-:W0:Y:S01]  /*0090*/  LDC R3, c[0x0][0x364] ;  /* 0x0000d900ff037b82 */ /* 0x000e220000000800 */
[----:B-1----:R-:W-:-:S02]  /*00a0*/  UIMAD UR9, UR11, UR12, URZ ;  /* 0x0000000c0b0972a4 */ /* 0x002fc4000f8e02ff */
[----:B------:R-:W-:Y:S02]  /*00b0*/  UIMAD.WIDE.U32 UR4, UR10, UR12, URZ ;  /* 0x0000000c0a0472a5 */ /* 0x000fe4000f8e00ff */
[----:B------:R-:W-:Y:S02]  /*00c0*/  UIMAD UR9, UR10, UR13, UR9 ;  /* 0x0000000d0a0972a4 */ /* 0x000fe4000f8e0209 */
[----:B------:R-:W-:Y:S02]  /*00d0*/  UIMAD.WIDE.U32 UR10, UR4, UR4, URZ ;  /* 0x00000004040a72a5 */ /* 0x000fe4000f8e00ff */
[----:B------:R-:W-:Y:S02]  /*00e0*/  UIADD3 UR9, UPT, UPT, UR5, UR9, URZ ;  /* 0x0000000905097290 */ /* 0x000fe4000fffe0ff */
[----:B--2---:R-:W-:Y:S02]  /*00f0*/  UIMAD UR6, UR6, UR7, UR8 ;  /* 0x00000007060672a4 */ /* 0x004fe4000f8e0208 */
[----:B------:R-:W-:-:S04]  /*0100*/  UIMAD UR7, UR9, UR4, URZ ;  /* 0x00000004090772a4 */ /* 0x000fc8000f8e02ff */
[----:B------:R-:W-:Y:S01]  /*0110*/  UIMAD UR7, UR9, UR4, UR7 ;  /* 0x00000004090772a4 */ /* 0x000fe2000f8e0207 */
[C---:B0-----:R-:W-:Y:S02]  /*0120*/  IMAD R4, R3.reuse, R4, R5 ;  /* 0x0000000403047224 */ /* 0x041fe400078e0205 */
[----:B---3--:R-:W-:Y:S02]  /*0130*/  IMAD R3, R3, UR14, RZ ;  /* 0x0000000e03037c24 */ /* 0x008fe4000f8e02ff */
[----:B------:R-:W-:Y:S02]  /*0140*/  IMAD.MOV.U32 R5, RZ, RZ, RZ ;  /* 0x000000ffff057224 */ /* 0x000fe400078e00ff */
[----:B------:R-:W-:Y:S01]  /*0150*/  IMAD.WIDE.U32 R4, R3, UR6, R4 ;  /* 0x0000000603047c25 */ /* 0x000fe2000f8e0004 */
[----:B------:R-:W-:Y:S02]  /*0160*/  UIADD3 UR6, UPT, UPT, UR11, UR7, URZ ;  /* 0x000000070b067290 */ /* 0x000fe4000fffe0ff */
[----:B------:R-:W-:-:S04]  /*0170*/  ISETP.GE.U32.AND P0, PT, R4, UR10, PT ;  /* 0x0000000a04007c0c */ /* 0x000fc8000bf06070 */
[----:B------:R-:W-:-:S13]  /*0180*/  ISETP.GE.AND.EX P0, PT, R5, UR6, PT, P0 ;  /* 0x0000000605007c0c */ /* 0x000fda000bf06300 */
[----:B------:R-:W-:Y:S05]  /*0190*/  @P0 EXIT ;  /* 0x000000000000094d */ /* 0x000fea0003800000 */
[----:B------:R-:W-:Y:S01]  /*01a0*/  LOP3.LUT R0, R5, UR9, RZ, 0xfc, !PT ;  /* 0x0000000905007c12 */ /* 0x000fe2000f8efcff */
[----:B------:R-:W-:Y:S03]  /*01b0*/  BSSY.RECONVERGENT B0, `(.L_x_0) ;  /* 0x0000029000007945 */ /* 0x000fe60003800200 */
[----:B------:R-:W-:-:S13]  /*01c0*/  ISETP.NE.U32.AND P0, PT, R0, RZ, PT ;  /* 0x000000ff0000720c */ /* 0x000fda0003f05070 */
[----:B------:R-:W-:Y:S05]  /*01d0*/  @P0 BRA `(.L_x_1) ;  /* 0x00000000005c0947 */ /* 0x000fea0003800000 */
[----:B------:R-:W0:Y:S01]  /*01e0*/  I2F.U32.RP R0, UR4 ;  /* 0x0000000400007d06 */ /* 0x000e220008209000 */
[----:B------:R-:W-:Y:S01]  /*01f0*/  ISETP.NE.U32.AND P2, PT, RZ, UR4, PT ;  /* 0x00000004ff007c0c */ /* 0x000fe2000bf45070 */
[----:B------:R-:W-:-:S06]  /*0200*/  IMAD.MOV.U32 R9, RZ, RZ, RZ ;  /* 0x000000ffff097224 */ /* 0x000fcc00078e00ff */
[----:B0-----:R-:W0:Y:S02]  /*0210*/  MUFU.RCP R0, R0 ;  /* 0x0000000000007308 */ /* 0x001e240000001000 */
[----:B0-----:R-:W-:-:S06]  /*0220*/  VIADD R2, R0, 0xffffffe ;  /* 0x0ffffffe00027836 */ /* 0x001fcc0000000000 */
[----:B------:R0:W1:Y:S02]  /*0230*/  F2I.FTZ.U32.TRUNC.NTZ R3, R2 ;  /* 0x0000000200037305 */ /* 0x000064000021f000 */
[----:B0-----:R-:W-:Y:S01]  /*0240*/  IMAD.MOV.U32 R2, RZ, RZ, RZ ;  /* 0x000000ffff027224 */ /* 0x001fe200078e00ff */
[----:B-1----:R-:W-:-:S05]  /*0250*/  IADD3 R7, PT, PT, RZ, -R3, RZ ;  /* 0x80000003ff077210 */ /* 0x002fca0007ffe0ff */
[----:B------:R-:W-:-:S04]  /*0260*/  IMAD R7, R7, UR4, RZ ;  /* 0x0000000407077c24 */ /* 0x000fc8000f8e02ff */
[----:B------:R-:W-:-:S06]  /*0270*/  IMAD.HI.U32 R3, R3, R7, R2 ;  /* 0x0000000703037227 */ /* 0x000fcc00078e0002 */
[----:B------:R-:W-:-:S04]  /*0280*/  IMAD.HI.U32 R2, R3, R4, RZ ;  /* 0x0000000403027227 */ /* 0x000fc800078e00ff */
[----:B------:R-:W-:-:S04]  /*0290*/  IMAD.MOV R3, RZ, RZ, -R2 ;  /* 0x000000ffff037224 */ /* 0x000fc800078e0a02 */
[----:B------:R-:W-:-:S05]  /*02a0*/  IMAD R3, R3, UR4, R4 ;  /* 0x0000000403037c24 */ /* 0x000fca000f8e0204 */
[----:B------:R-:W-:-:S13]  /*02b0*/  ISETP.GE.U32.AND P0, PT, R3, UR4, PT ;  /* 0x0000000403007c0c */ /* 0x000fda000bf06070 */
[----:B------:R-:W-:Y:S01]  /*02c0*/  @P0 IADD3 R3, PT, PT, R3, -UR4, RZ ;  /* 0x8000000403030c10 */ /* 0x000fe2000fffe0ff */
[----:B------:R-:W-:-:S03]  /*02d0*/  @P0 VIADD R2, R2, 0x1 ;  /* 0x0000000102020836 */ /* 0x000fc60000000000 */
[----:B------:R-:W-:Y:S01]  /*02e0*/  ISETP.GE.U32.AND P1, PT, R3, UR4, PT ;  /* 0x0000000403007c0c */ /* 0x000fe2000bf26070 */
[----:B------:R-:W-:-:S12]  /*02f0*/  IMAD.MOV.U32 R3, RZ, RZ, RZ ;  /* 0x000000ffff037224 */ /* 0x000fd800078e00ff */
[----:B------:R-:W-:Y:S01]  /*0300*/  @P1 VIADD R2, R2, 0x1 ;  /* 0x0000000102021836 */ /* 0x000fe20000000000 */
[----:B------:R-:W-:-:S04]  /*0310*/  @!P2 LOP3.LUT R2, RZ, UR4, RZ, 0x33, !PT ;  /* 0x00000004ff02ac12 */ /* 0x000fc8000f8e33ff */
[----:B------:R-:W-:-:S05]  /*0320*/  IADD3 R7, PT, PT, -R2, RZ, RZ ;  /* 0x000000ff02077210 */ /* 0x000fca0007ffe1ff */
[----:B------:R-:W-:Y:S01]  /*0330*/  IMAD R8, R7, UR4, R4 ;  /* 0x0000000407087c24 */ /* 0x000fe2000f8e0204 */
[----:B------:R-:W-:Y:S06]  /*0340*/  BRA `(.L_x_2) ;  /* 0x00000000003c7947 */ /* 0x000fec0003800000 */
.L_x_1:
[----:B------:R-:W-:Y:S01]  /*0350*/  MOV R12, UR4 ;  /* 0x00000004000c7c02 */ /* 0x000fe20008000f00 */
[----:B------:R-:W-:Y:S01]  /*0360*/  IMAD.U32 R13, RZ, RZ, UR5 ;  /* 0x00000005ff0d7e24 */ /* 0x000fe2000f8e00ff */
[----:B------:R-:W-:Y:S01]  /*0370*/  MOV R9, R5 ;  /* 0x0000000500097202 */ /* 0x000fe20000000f00 */
[----:B------:R-:W-:Y:S01]  /*0380*/  IMAD.MOV.U32 R8, RZ, RZ, R4 ;  /* 0x000000ffff087224 */ /* 0x000fe200078e0004 */
[----:B------:R-:W-:Y:S01]  /*0390*/  MOV R0, 0x3c0 ;  /* 0x000003c000007802 */ /* 0x000fe20000000f00 */
[----:B------:R-:W-:-:S07]  /*03a0*/  IMAD.U32 R10, RZ, RZ, UR9 ;  /* 0x00000009ff0a7e24 */ /* 0x000fce000f8e00ff */
[----:B------:R-:W-:Y:S05]  /*03b0*/  CALL.REL.NOINC `($__internal_0_$__cuda_sm20_div_s64) ;  /* 0x0000000400c07944 */ /* 0x000fea0003c00000 */
[----:B------:R-:W-:Y:S01]  /*03c0*/  IADD3 R3, P0, PT, RZ, -R10, RZ ;  /* 0x8000000aff037210 */ /* 0x000fe20007f1e0ff */
[----:B------:R-:W-:-:S04]  /*03d0*/  IMAD.MOV.U32 R2, RZ, RZ, R10 ;  /* 0x000000ffff027224 */ /* 0x000fc800078e000a */
[----:B------:R-:W-:Y:S02]  /*03e0*/  IMAD.X R0, RZ, RZ, ~R11, P0 ;  /* 0x000000ffff007224 */ /* 0x000fe400000e0e0b */
[----:B------:R-:W-:-:S04]  /*03f0*/  IMAD.WIDE.U32 R8, R3, UR4, R4 ;  /* 0x0000000403087c25 */ /* 0x000fc8000f8e0004 */
[----:B------:R-:W-:-:S04]  /*0400*/  IMAD R0, R0, UR4, RZ ;  /* 0x0000000400007c24 */ /* 0x000fc8000f8e02ff */
[----:B------:R-:W-:-:S05]  /*0410*/  IMAD R3, R3, UR9, R0 ;  /* 0x0000000903037c24 */ /* 0x000fca000f8e0200 */
[----:B------:R-:W-:Y:S01]  /*0420*/  IADD3 R9, PT, PT, R9, R3, RZ ;  /* 0x0000000309097210 */ /* 0x000fe20007ffe0ff */
[----:B------:R-:W-:-:S07]  /*0430*/  IMAD.MOV.U32 R3, RZ, RZ, R11 ;  /* 0x000000ffff037224 */ /* 0x000fce00078e000b */
.L_x_2:
[----:B------:R-:W-:Y:S05]  /*0440*/  BSYNC.RECONVERGENT B0 ;  /* 0x0000000000007941 */ /* 0x000fea0003800200 */
.L_x_0:
[----:B------:R-:W0:Y:S01]  /*0450*/  LDCU UR4, c[0x0][0x39c] ;  /* 0x00007380ff0477ac */ /* 0x000e220008000800 */
[----:B------:R-:W-:Y:S01]  /*0460*/  BSSY.RECONVERGENT B0, `(.L_x_3) ;  /* 0x000002a000007945 */ /* 0x000fe20003800200 */
[----:B0-----:R-:W-:-:S04]  /*0470*/  LOP3.LUT R0, R9, UR4, RZ, 0xfc, !PT ;  /* 0x0000000409007c12 */ /* 0x001fc8000f8efcff */
[----:B------:R-:W-:-:S13]  /*0480*/  ISETP.NE.U32.AND P0, PT, R0, RZ, PT ;  /* 0x000000ff0000720c */ /* 0x000fda0003f05070 */
[----:B------:R-:W-:Y:S05]  /*0490*/  @P0 BRA `(.L_x_4) ;  /* 0x0000000000600947 */ /* 0x000fea0003800000 */
[----:B------:R-:W0:Y:S02]  /*04a0*/  LDCU UR4, c[0x0][0x398] ;  /* 0x00007300ff0477ac */ /* 0x000e240008000800 */
[----:B0-----:R-:W0:Y:S01]  /*04b0*/  I2F.U32.RP R0, UR4 ;  /* 0x0000000400007d06 */ /* 0x001e220008209000 */
[----:B------:R-:W-:-:S07]  /*04c0*/  ISETP.NE.U32.AND P2, PT, RZ, UR4, PT ;  /* 0x00000004ff007c0c */ /* 0x000fce000bf45070 */
[----:B0-----:R-:W0:Y:S02]  /*04d0*/  MUFU.RCP R0, R0 ;  /* 0x0000000000007308 */ /* 0x001e240000001000 */
[----:B0-----:R-:W-:Y:S01]  /*04e0*/  IADD3 R6, PT, PT, R0, 0xffffffe, RZ ;  /* 0x0ffffffe00067810 */ /* 0x001fe20007ffe0ff */
[----:B------:R-:W-:-:S05]  /*04f0*/  IMAD.MOV.U32 R0, RZ, RZ, RZ ;  /* 0x000000ffff007224 */ /* 0x000fca00078e00ff */
[----:B------:R0:W1:Y:S02]  /*0500*/  F2I.FTZ.U32.TRUNC.NTZ R7, R6 ;  /* 0x0000000600077305 */ /* 0x000064000021f000 */
[----:B0-----:R-:W-:Y:S02]  /*0510*/  IMAD.MOV.U32 R6, RZ, RZ, RZ ;  /* 0x000000ffff067224 */ /* 0x001fe400078e00ff */
[----:B-1----:R-:W-:-:S04]  /*0520*/  IMAD.MOV R9, RZ, RZ, -R7 ;  /* 0x000000ffff097224 */ /* 0x002fc800078e0a07 */
[----:B------:R-:W-:-:S04]  /*0530*/  IMAD R9, R9, UR4, RZ ;  /* 0x0000000409097c24 */ /* 0x000fc8000f8e02ff */
[----:B------:R-:W-:-:S06]  /*0540*/  IMAD.HI.U32 R7, R7, R9, R6 ;  /* 0x0000000907077227 */ /* 0x000fcc00078e0006 */
[----:B------:R-:W-:-:S05]  /*0550*/  IMAD.HI.U32 R6, R7, R8, RZ ;  /* 0x0000000807067227 */ /* 0x000fca00078e00ff */
[----:B------:R-:W-:-:S05]  /*0560*/  IADD3 R7, PT, PT, -R6, RZ, RZ ;  /* 0x000000ff06077210 */ /* 0x000fca0007ffe1ff */
[----:B------:R-:W-:-:S05]  /*0570*/  IMAD R7, R7, UR4, R8 ;  /* 0x0000000407077c24 */ /* 0x000fca000f8e0208 */
[----:B------:R-:W-:-:S13]  /*0580*/  ISETP.GE.U32.AND P0, PT, R7, UR4, PT ;  /* 0x0000000407007c0c */ /* 0x000fda000bf06070 */
[----:B------:R-:W-:Y:S02]  /*0590*/  @P0 VIADD R7, R7, -UR4 ;  /* 0x8000000407070c36 */ /* 0x000fe40008000000 */
[----:B------:R-:W-:-:S03]  /*05a0*/  @P0 VIADD R6, R6, 0x1 ;  /* 0x0000000106060836 */ /* 0x000fc60000000000 */
[----:B------:R-:W-:-:S13]  /*05b0*/  ISETP.GE.U32.AND P1, PT, R7, UR4, PT ;  /* 0x0000000407007c0c */ /* 0x000fda000bf26070 */
[----:B------:R-:W-:Y:S02]  /*05c0*/  @P1 IADD3 R6, PT, PT, R6, 0x1, RZ ;  /* 0x0000000106061810 */ /* 0x000fe40007ffe0ff */
[----:B------:R-:W-:-:S05]  /*05d0*/  @!P2 LOP3.LUT R6, RZ, UR4, RZ, 0x33, !PT ;  /* 0x00000004ff06ac12 */ /* 0x000fca000f8e33ff */
[----:B------:R-:W-:-:S04]  /*05e0*/  IMAD.MOV R7, RZ, RZ, -R6 ;  /* 0x000000ffff077224 */ /* 0x000fc800078e0a06 */
[----:B------:R-:W-:Y:S02]  /*05f0*/  IMAD R8, R7, UR4, R8 ;  /* 0x0000000407087c24 */ /* 0x000fe4000f8e0208 */
[----:B------:R-:W-:Y:S01]  /*0600*/  HFMA2 R7, -RZ, RZ, 0, 0 ;  /* 0x00000000ff077431 */ /* 0x000fe200000001ff */
[----:B------:R-:W-:Y:S06]  /*0610*/  BRA `(.L_x_5) ;  /* 0x0000000000387947 */ /* 0x000fec0003800000 */
.L_x_4:
[----:B------:R-:W0:Y:S01]  /*0620*/  LDCU.64 UR4, c[0x0][0x398] ;  /* 0x00007300ff0477ac */ /* 0x000e220008000a00 */
[----:B------:R-:W-:Y:S01]  /*0630*/  MOV R0, 0x670 ;  /* 0x0000067000007802 */ /* 0x000fe20000000f00 */
[----:B0-----:R-:W-:Y:S02]  /*0640*/  IMAD.U32 R12, RZ, RZ, UR4 ;  /* 0x00000004ff0c7e24 */ /* 0x001fe4000f8e00ff */
[----:B------:R-:W-:-:S07]  /*0650*/  IMAD.U32 R10, RZ, RZ, UR5 ;  /* 0x00000005ff0a7e24 */ /* 0x000fce000f8e00ff */
[----:B------:R-:W-:Y:S05]  /*0660*/  CALL.REL.NOINC `($__internal_0_$__cuda_sm20_div_s64) ;  /* 0x0000000400147944 */ /* 0x000fea0003c00000 */
[----:B------:R-:W0:Y:S01]  /*0670*/  LDCU.64 UR4, c[0x0][0x398] ;  /* 0x00007300ff0477ac */ /* 0x000e220008000a00 */
[----:B------:R-:W-:Y:S01]  /*0680*/  IADD3 R7, P0, PT, RZ, -R10, RZ ;  /* 0x8000000aff077210 */ /* 0x000fe20007f1e0ff */
[----:B------:R-:W-:-:S03]  /*0690*/  IMAD.MOV.U32 R6, RZ, RZ, R10 ;  /* 0x000000ffff067224 */ /* 0x000fc600078e000a */
[----:B------:R-:W-:-:S05]  /*06a0*/  IADD3.X R0, PT, PT, RZ, ~R11, RZ, P0, !PT ;  /* 0x8000000bff007210 */ /* 0x000fca00007fe4ff */
[----:B0-----:R-:W-:Y:S02]  /*06b0*/  IMAD R0, R0, UR4, RZ ;  /* 0x0000000400007c24 */ /* 0x001fe4000f8e02ff */
[----:B------:R-:W-:-:S04]  /*06c0*/  IMAD.WIDE.U32 R8, R7, UR4, R8 ;  /* 0x0000000407087c25 */ /* 0x000fc8000f8e0008 */
[----:B------:R-:W-:-:S04]  /*06d0*/  IMAD R7, R7, UR5, R0 ;  /* 0x0000000507077c24 */ /* 0x000fc8000f8e0200 */
[----:B------:R-:W-:Y:S01]  /*06e0*/  IMAD.IADD R0, R9, 0x1, R7 ;  /* 0x0000000109007824 */ /* 0x000fe200078e0207 */
[----:B------:R-:W-:-:S07]  /*06f0*/  MOV R7, R11 ;  /* 0x0000000b00077202 */ /* 0x000fce0000000f00 */
.L_x_5:
[----:B------:R-:W-:Y:S05]  /*0700*/  BSYNC.RECONVERGENT B0 ;  /* 0x0000000000007941 */ /* 0x000fea0003800200 */
.L_x_3:
[----:B------:R-:W0:Y:S01]  /*0710*/  LDCU UR4, c[0x0][0x3a4] ;  /* 0x00007480ff0477ac */ /* 0x000e220008000800 */
[----:B------:R-:W-:Y:S01]  /*0720*/  BSSY.RECONVERGENT B0, `(.L_x_6) ;  /* 0x0000020000007945 */ /* 0x000fe20003800200 */
[----:B------:R-:W1:Y:S01]  /*0730*/  LDCU.64 UR6, c[0x0][0x358] ;  /* 0x00006b00ff0677ac */ /* 0x000e620008000a00 */
[----:B0-----:R-:W-:-:S04]  /*0740*/  LOP3.LUT R9, R3, UR4, RZ, 0xfc, !PT ;  /* 0x0000000403097c12 */ /* 0x001fc8000f8efcff */
[----:B------:R-:W-:-:S13]  /*0750*/  ISETP.NE.U32.AND P0, PT, R9, RZ, PT ;  /* 0x000000ff0900720c */ /* 0x000fda0003f05070 */
[----:B-1----:R-:W-:Y:S05]  /*0760*/  @P0 BRA `(.L_x_7) ;  /* 0x0000000000540947 */ /* 0x002fea0003800000 */
[----:B------:R-:W0:Y:S02]  /*0770*/  LDCU UR4, c[0x0][0x3a0] ;  /* 0x00007400ff0477ac */ /* 0x000e240008000800 */
[----:B0-----:R-:W0:Y:S01]  /*0780*/  I2F.U32.RP R9, UR4 ;  /* 0x0000000400097d06 */ /* 0x001e220008209000 */
[----:B------:R-:W-:-:S07]  /*0790*/  ISETP.NE.U32.AND P1, PT, RZ, UR4, PT ;  /* 0x00000004ff007c0c */ /* 0x000fce000bf25070 */
[----:B0-----:R-:W0:Y:S02]  /*07a0*/  MUFU.RCP R9, R9 ;  /* 0x0000000900097308 */ /* 0x001e240000001000 */
[----:B0-----:R-:W-:-:S06]  /*07b0*/  VIADD R10, R9, 0xffffffe ;  /* 0x0ffffffe090a7836 */ /* 0x001fcc0000000000 */
[----:B------:R0:W1:Y:S02]  /*07c0*/  F2I.FTZ.U32.TRUNC.NTZ R11, R10 ;  /* 0x0000000a000b7305 */ /* 0x000064000021f000 */
[----:B0-----:R-:W-:Y:S02]  /*07d0*/  HFMA2 R10, -RZ, RZ, 0, 0 ;  /* 0x00000000ff0a7431 */ /* 0x001fe400000001ff */
[----:B-1----:R-:W-:-:S04]  /*07e0*/  IMAD.MOV R13, RZ, RZ, -R11 ;  /* 0x000000ffff0d7224 */ /* 0x002fc800078e0a0b */
[----:B------:R-:W-:-:S04]  /*07f0*/  IMAD R13, R13, UR4, RZ ;  /* 0x000000040d0d7c24 */ /* 0x000fc8000f8e02ff */
[----:B------:R-:W-:-:S06]  /*0800*/  IMAD.HI.U32 R11, R11, R13, R10 ;  /* 0x0000000d0b0b7227 */ /* 0x000fcc00078e000a */
[----:B------:R-:W-:-:S04]  /*0810*/  IMAD.HI.U32 R11, R11, R2, RZ ;  /* 0x000000020b0b7227 */ /* 0x000fc800078e00ff */
[----:B------:R-:W-:-:S04]  /*0820*/  IMAD.MOV R11, RZ, RZ, -R11 ;  /* 0x000000ffff0b7224 */ /* 0x000fc800078e0a0b */
[----:B------:R-:W-:Y:S02]  /*0830*/  IMAD R12, R11, UR4, R2 ;  /* 0x000000040b0c7c24 */ /* 0x000fe4000f8e0202 */
[----:B------:R-:W-:-:S03]  /*0840*/  IMAD.MOV.U32 R11, RZ, RZ, RZ ;  /* 0x000000ffff0b7224 */ /* 0x000fc600078e00ff */
[----:B------:R-:W-:-:S13]  /*0850*/  ISETP.GE.U32.AND P0, PT, R12, UR4, PT ;  /* 0x000000040c007c0c */ /* 0x000fda000bf06070 */
[----:B------:R-:W-:-:S05]  /*0860*/  @P0 VIADD R12, R12, -UR4 ;  /* 0x800000040c0c0c36 */ /* 0x000fca0008000000 */
[----:B------:R-:W-:-:S13]  /*0870*/  ISETP.GE.U32.AND P0, PT, R12, UR4, PT ;  /* 0x000000040c007c0c */ /* 0x000fda000bf06070 */
[----:B------:R-:W-:Y:S02]  /*0880*/  @P0 IADD3 R12, PT, PT, R12, -UR4, RZ ;  /* 0x800000040c0c0c10 */ /* 0x000fe4000fffe0ff */
[----:B------:R-:W-:-:S05]  /*0890*/  @!P1 LOP3.LUT R12, RZ, UR4, RZ, 0x33, !PT ;  /* 0x00000004ff0c9c12 */ /* 0x000fca000f8e33ff */
[----:B------:R-:W-:Y:S01]  /*08a0*/  IMAD.MOV.U32 R10, RZ, RZ, R12 ;  /* 0x000000ffff0a7224 */ /* 0x000fe200078e000c */
[----:B------:R-:W-:Y:S06]  /*08b0*/  BRA `(.L_x_8) ;  /* 0x0000000000187947 */ /* 0x000fec0003800000 */
.L_x_7:
[----:B------:R-:W-:Y:S01]  /*08c0*/  MOV R11, R2 ;  /* 0x00000002000b7202 */ /* 0x000fe20000000f00 */
[----:B------:R-:W-:Y:S01]  /*08d0*/  IMAD.MOV.U32 R9, RZ, RZ, R3 ;  /* 0x000000ffff097224 */ /* 0x000fe200078e0003 */
[----:B------:R-:W-:-:S07]  /*08e0*/  MOV R10, 0x900 ;  /* 0x00000900000a7802 */ /* 0x000fce0000000f00 */
[----:B------:R-:W-:Y:S05]  /*08f0*/  CALL.REL.NOINC `($__internal_1_$__cuda_sm20_rem_s64) ;  /* 0x0000000400c07944 */ /* 0x000fea0003c00000 */
[----:B------:R-:W-:Y:S01]  /*0900*/  IMAD.MOV.U32 R10, RZ, RZ, R9 ;  /* 0x000000ffff0a7224 */ /* 0x000fe200078e0009 */
[----:B------:R-:W-:-:S07]  /*0910*/  MOV R11, R12 ;  /* 0x0000000c000b7202 */ /* 0x000fce0000000f00 */
.L_x_8:
[----:B------:R-:W-:Y:S05]  /*0920*/  BSYNC.RECONVERGENT B0 ;  /* 0x0000000000007941 */ /* 0x000fea0003800200 */
.L_x_6:
[----:B------:R-:W0:Y:S01]  /*0930*/  LDCU.64 UR4, c[0x0][0x3a0] ;  /* 0x00007400ff0477ac */ /* 0x000e220008000a00 */
[----:B------:R-:W-:Y:S02]  /*0940*/  IMAD.MOV.U32 R12, RZ, RZ, R10 ;  /* 0x000000ffff0c7224 */ /* 0x000fe400078e000a */
[----:B------:R-:W-:Y:S01]  /*0950*/  IMAD.MOV.U32 R13, RZ, RZ, R11 ;  /* 0x000000ffff0d7224 */ /* 0x000fe200078e000b */
[----:B------:R-:W1:Y:S01]  /*0960*/  LDCU.128 UR8, c[0x0][0x380] ;  /* 0x00007000ff0877ac */ /* 0x000e620008000c00 */
[----:B0-----:R-:W-:Y:S01]  /*0970*/  IMAD R9, R0, UR4, RZ ;  /* 0x0000000400097c24 */ /* 0x001fe2000f8e02ff */
[----:B------:R-:W-:Y:S01]  /*0980*/  IADD3 R0, P0, P1, -R10, R6, R2 ;  /* 0x000000060a007210 */ /* 0x000fe2000791e102 */
[----:B------:R-:W-:-:S03]  /*0990*/  IMAD.WIDE.U32 R12, R8, UR4, R12 ;  /* 0x00000004080c7c25 */ /* 0x000fc6000f8e000c */
[----:B------:R-:W-:Y:S01]  /*09a0*/  IADD3.X R3, PT, PT, ~R11, R7, R3, P0, P1 ;  /* 0x000000070b037210 */ /* 0x000fe200007e2503 */
[----:B------:R-:W-:Y:S01]  /*09b0*/  IMAD R9, R8, UR5, R9 ;  /* 0x0000000508097c24 */ /* 0x000fe2000f8e0209 */
[----:B-1----:R-:W-:Y:S01]  /*09c0*/  LEA R2, P0, R0, UR8, 0x3 ;  /* 0x0000000800027c11 */ /* 0x002fe2000f8018ff */
[----:B------:R-:W0:Y:S01]  /*09d0*/  LDCU.64 UR4, c[0x0][0x390] ;  /* 0x00007200ff0477ac */ /* 0x000e220008000a00 */
[----:B------:R-:W-:Y:S02]  /*09e0*/  LEA R6, P1, R12, UR10, 0x3 ;  /* 0x0000000a0c067c11 */ /* 0x000fe4000f8218ff */
[----:B------:R-:W-:Y:S02]  /*09f0*/  IADD3 R7, PT, PT, R13, R9, RZ ;  /* 0x000000090d077210 */ /* 0x000fe40007ffe0ff */
[----:B------:R-:W-:Y:S02]  /*0a00*/  LEA.HI.X R3, R0, UR9, R3, 0x3, P0 ;  /* 0x0000000900037c11 */ /* 0x000fe400080f1c03 */
[----:B------:R-:W-:-:S04]  /*0a10*/  LEA.HI.X R7, R12, UR11, R7, 0x3, P1 ;  /* 0x0000000b0c077c11 */ /* 0x000fc800088f1c07 */
[----:B------:R-:W2:Y:S04]  /*0a20*/  LDG.E.64 R2, desc[UR6][R2.64] ;  /* 0x0000000602027981 */ /* 0x000ea8000c1e1b00 */
[----:B------:R-:W2:Y:S01]  /*0a30*/  LDG.E.64 R6, desc[UR6][R6.64] ;  /* 0x0000000606067981 */ /* 0x000ea2000c1e1b00 */
[----:B0-----:R-:W-:Y:S01]  /*0a40*/  LEA R10, P0, R4, UR4, 0x3 ;  /* 0x00000004040a7c11 */ /* 0x001fe2000f8018ff */
[-C--:B--2---:R-:W-:Y:S02]  /*0a50*/  IMAD R11, R7, R2.reuse, RZ ;  /* 0x00000002070b7224 */ /* 0x084fe400078e02ff */
[----:B------:R-:W-:-:S04]  /*0a60*/  IMAD.WIDE.U32 R8, R6, R2, RZ ;  /* 0x0000000206087225 */ /* 0x000fc800078e00ff */
[----:B------:R-:W-:Y:S01]  /*0a70*/  IMAD R13, R3, R6, R11 ;  /* 0x00000006030d7224 */ /* 0x000fe200078e020b */
[----:B------:R-:W-:-:S03]  /*0a80*/  LEA.HI.X R11, R4, UR5, R5, 0x3, P0 ;  /* 0x00000005040b7c11 */ /* 0x000fc600080f1c05 */
[----:B------:R-:W-:-:S05]  /*0a90*/  IMAD.IADD R9, R9, 0x1, R13 ;  /* 0x0000000109097824 */ /* 0x000fca00078e020d */
[----:B------:R-:W-:Y:S01]  /*0aa0*/  STG.E.64 desc[UR6][R10.64], R8 ;  /* 0x000000080a007986 */ /* 0x000fe2000c101b06 */
[----:B------:R-:W-:Y:S05]  /*0ab0*/  EXIT ;  /* 0x000000000000794d */ /* 0x000fea0003800000 */
        .weak           $__internal_0_$__cuda_sm20_div_s64
        .type           $__internal_0_$__cuda_sm20_div_s64,@function
        .size           $__internal_0_$__cuda_sm20_div_s64,($__internal_1_$__cuda_sm20_rem_s64 - $__internal_0_$__cuda_sm20_div_s64)
$__internal_0_$__cuda_sm20_div_s64:
[-C--:B------:R-:W-:Y:S02]  /*0ac0*/  IADD3 R7, P1, PT, RZ, -R12.reuse, RZ ;  /* 0x8000000cff077210 */ /* 0x080fe40007f3e0ff */
[----:B------:R-:W-:Y:S02]  /*0ad0*/  ISETP.GE.AND P0, PT, R10, RZ, PT ;  /* 0x000000ff0a00720c */ /* 0x000fe40003f06270 */
[----:B------:R-:W-:Y:S01]  /*0ae0*/  ISETP.GE.AND P3, PT, R9, RZ, PT ;  /* 0x000000ff0900720c */ /* 0x000fe20003f66270 */
[----:B------:R-:W-:Y:S01]  /*0af0*/  IMAD.X R11, RZ, RZ, ~R10, P1 ;  /* 0x000000ffff0b7224 */ /* 0x000fe200008e0e0a */
[----:B------:R-:W-:-:S04]  /*0b00*/  SEL R6, R7, R12, !P0 ;  /* 0x0000000c07067207 */ /* 0x000fc80004000000 */
[----:B------:R-:W-:-:S04]  /*0b10*/  SEL R7, R11, R10, !P0 ;  /* 0x0000000a0b077207 */ /* 0x000fc80004000000 */
[----:B------:R-:W0:Y:S08]  /*0b20*/  I2F.U64.RP R11, R6 ;  /* 0x00000006000b7312 */ /* 0x000e300000309000 */
[----:B0-----:R-:W0:Y:S02]  /*0b30*/  MUFU.RCP R11, R11 ;  /* 0x0000000b000b7308 */ /* 0x001e240000001000 */
[----:B0-----:R-:W-:-:S06]  /*0b40*/  IADD3 R14, PT, PT, R11, 0x1ffffffe, RZ ;  /* 0x1ffffffe0b0e7810 */ /* 0x001fcc0007ffe0ff */
[----:B------:R-:W0:Y:S02]  /*0b50*/  F2I.U64.TRUNC R14, R14 ;  /* 0x0000000e000e7311 */ /* 0x000e24000020d800 */
[----:B0-----:R-:W-:-:S04]  /*0b60*/  IMAD.WIDE.U32 R16, R14, R6, RZ ;  /* 0x000000060e107225 */ /* 0x001fc800078e00ff */
[C---:B------:R-:W-:Y:S01]  /*0b70*/  IMAD R13, R14.reuse, R7, R17 ;  /* 0x000000070e0d7224 */ /* 0x040fe200078e0211 */
[----:B------:R-:W-:Y:S01]  /*0b80*/  IADD3 R19, P0, PT, RZ, -R16, RZ ;  /* 0x80000010ff137210 */ /* 0x000fe20007f1e0ff */
[----:B------:R-:W-:Y:S02]  /*0b90*/  IMAD.MOV.U32 R17, RZ, RZ, R14 ;  /* 0x000000ffff117224 */ /* 0x000fe400078e000e */
[----:B------:R-:W-:Y:S02]  /*0ba0*/  IMAD R13, R15, R6, R13 ;  /* 0x000000060f0d7224 */ /* 0x000fe400078e020d */
[----:B------:R-:W-:-:S04]  /*0bb0*/  IMAD.HI.U32 R16, R14, R19, RZ ;  /* 0x000000130e107227 */ /* 0x000fc800078e00ff */
[----:B------:R-:W-:-:S04]  /*0bc0*/  IMAD.X R13, RZ, RZ, ~R13, P0 ;  /* 0x000000ffff0d7224 */ /* 0x000fc800000e0e0d */
[----:B------:R-:W-:-:S04]  /*0bd0*/  IMAD.WIDE.U32 R16, P0, R14, R13, R16 ;  /* 0x0000000d0e107225 */ /* 0x000fc80007800010 */
[C---:B------:R-:W-:Y:S02]  /*0be0*/  IMAD R11, R15.reuse, R13, RZ ;  /* 0x0000000d0f0b7224 */ /* 0x040fe400078e02ff */
[----:B------:R-:W-:-:S04]  /*0bf0*/  IMAD.HI.U32 R16, P1, R15, R19, R16 ;  /* 0x000000130f107227 */ /* 0x000fc80007820010 */
[----:B------:R-:W-:Y:S01]  /*0c00*/  IMAD.HI.U32 R13, R15, R13, RZ ;  /* 0x0000000d0f0d7227 */ /* 0x000fe200078e00ff */
[----:B------:R-:W-:-:S04]  /*0c10*/  IADD3 R17, P2, PT, R11, R16, RZ ;  /* 0x000000100b117210 */ /* 0x000fc80007f5e0ff */
[----:B------:R-:W-:Y:S01]  /*0c20*/  IADD3.X R13, PT, PT, R13, R15, RZ, P0, !PT ;  /* 0x0000000f0d0d7210 */ /* 0x000fe200007fe4ff */
[----:B------:R-:W-:-:S03]  /*0c30*/  IMAD.WIDE.U32 R14, R17, R6, RZ ;  /* 0x00000006110e7225 */ /* 0x000fc600078e00ff */
[----:B------:R-:W-:Y:S01]  /*0c40*/  IADD3.X R13, PT, PT, RZ, RZ, R13, P2, P1 ;  /* 0x000000ffff0d7210 */ /* 0x000fe200017e240d */
[----:B------:R-:W-:Y:S01]  /*0c50*/  IMAD R11, R17, R7, R15 ;  /* 0x00000007110b7224 */ /* 0x000fe200078e020f */
[----:B------:R-:W-:-:S03]  /*0c60*/  IADD3 R15, P0, PT, RZ, -R14, RZ ;  /* 0x8000000eff0f7210 */ /* 0x000fc60007f1e0ff */
[----:B------:R-:W-:Y:S02]  /*0c70*/  IMAD R11, R13, R6, R11 ;  /* 0x000000060d0b7224 */ /* 0x000fe400078e020b */
[----:B------:R-:W-:-:S04]  /*0c80*/  IMAD.HI.U32 R16, R17, R15, RZ ;  /* 0x0000000f11107227 */ /* 0x000fc800078e00ff */
[----:B------:R-:W-:Y:S01]  /*0c90*/  IMAD.X R14, RZ, RZ, ~R11, P0 ;  /* 0x000000ffff0e7224 */ /* 0x000fe200000e0e0b */
[----:B------:R-:W-:-:S03]  /*0ca0*/  IADD3 R11, P4, PT, RZ, -R8, RZ ;  /* 0x80000008ff0b7210 */ /* 0x000fc60007f9e0ff */
[----:B------:R-:W-:Y:S01]  /*0cb0*/  IMAD.WIDE.U32 R16, P0, R17, R14, R16 ;  /* 0x0000000e11107225 */ /* 0x000fe20007800010 */
[----:B------:R-:W-:-:S03]  /*0cc0*/  SEL R11, R11, R8, !P3 ;  /* 0x000000080b0b7207 */ /* 0x000fc60005800000 */
[----:B------:R-:W-:Y:S02]  /*0cd0*/  IMAD.X R18, RZ, RZ, ~R9, P4 ;  /* 0x000000ffff127224 */ /* 0x000fe400020e0e09 */
[----:B------:R-:W-:-:S04]  /*0ce0*/  IMAD.HI.U32 R16, P1, R13, R15, R16 ;  /* 0x0000000f0d107227 */ /* 0x000fc80007820010 */
[CC--:B------:R-:W-:Y:S02]  /*0cf0*/  IMAD R15, R13.reuse, R14.reuse, RZ ;  /* 0x0000000e0d0f7224 */ /* 0x0c0fe400078e02ff */
[----:B------:R-:W-:-:S03]  /*0d00*/  IMAD.HI.U32 R14, R13, R14, RZ ;  /* 0x0000000e0d0e7227 */ /* 0x000fc600078e00ff */
[----:B------:R-:W-:Y:S02]  /*0d10*/  IADD3 R16, P2, PT, R15, R16, RZ ;  /* 0x000000100f107210 */ /* 0x000fe40007f5e0ff */
[----:B------:R-:W-:Y:S02]  /*0d20*/  IADD3.X R15, PT, PT, R14, R13, RZ, P0, !PT ;  /* 0x0000000d0e0f7210 */ /* 0x000fe400007fe4ff */
[----:B------:R-:W-:Y:S01]  /*0d30*/  SEL R13, R18, R9, !P3 ;  /* 0x00000009120d7207 */ /* 0x000fe20005800000 */
[----:B------:R-:W-:Y:S01]  /*0d40*/  IMAD.HI.U32 R14, R16, R11, RZ ;  /* 0x0000000b100e7227 */ /* 0x000fe200078e00ff */
[----:B------:R-:W-:-:S03]  /*0d50*/  IADD3.X R18, PT, PT, RZ, RZ, R15, P2, P1 ;  /* 0x000000ffff127210 */ /* 0x000fc600017e240f */
[----:B------:R-:W-:Y:S02]  /*0d60*/  IMAD.MOV.U32 R15, RZ, RZ, RZ ;  /* 0x000000ffff0f7224 */ /* 0x000fe400078e00ff */
[-C--:B------:R-:W-:Y:S02]  /*0d70*/  IMAD R17, R18, R13.reuse, RZ ;  /* 0x0000000d12117224 */ /* 0x080fe400078e02ff */
[----:B------:R-:W-:-:S04]  /*0d80*/  IMAD.WIDE.U32 R14, R16, R13, R14 ;  /* 0x0000000d100e7225 */ /* 0x000fc800078e000e */
[----:B------:R-:W-:-:S04]  /*0d90*/  IMAD.HI.U32 R16, R18, R13, RZ ;  /* 0x0000000d12107227 */ /* 0x000fc800078e00ff */
[----:B------:R-:W-:-:S04]  /*0da0*/  IMAD.HI.U32 R14, P0, R18, R11, R14 ;  /* 0x0000000b120e7227 */ /* 0x000fc8000780000e */
[----:B------:R-:W-:Y:S01]  /*0db0*/  IMAD.X R16, RZ, RZ, R16, P0 ;  /* 0x000000ffff107224 */ /* 0x000fe200000e0610 */
[----:B------:R-:W-:-:S04]  /*0dc0*/  IADD3 R17, P1, PT, R17, R14, RZ ;  /* 0x0000000e11117210 */ /* 0x000fc80007f3e0ff */
[----:B------:R-:W-:Y:S01]  /*0dd0*/  IADD3.X R19, PT, PT, RZ, R16, RZ, P1, !PT ;  /* 0x00000010ff137210 */ /* 0x000fe20000ffe4ff */
[----:B------:R-:W-:-:S04]  /*0de0*/  IMAD.WIDE.U32 R14, R17, R6, RZ ;  /* 0x00000006110e7225 */ /* 0x000fc800078e00ff */
[----:B------:R-:W-:Y:S01]  /*0df0*/  IMAD R15, R17, R7, R15 ;  /* 0x00000007110f7224 */ /* 0x000fe200078e020f */
[----:B------:R-:W-:-:S03]  /*0e00*/  IADD3 R21, P1, PT, -R14, R11, RZ ;  /* 0x0000000b0e157210 */ /* 0x000fc60007f3e1ff */
[-C--:B------:R-:W-:Y:S01]  /*0e10*/  IMAD R14, R19, R6.reuse, R15 ;  /* 0x00000006130e7224 */ /* 0x080fe200078e020f */
[----:B------:R-:W-:-:S03]  /*0e20*/  ISETP.GE.U32.AND P0, PT, R21, R6, PT ;  /* 0x000000061500720c */ /* 0x000fc60003f06070 */
[----:B------:R-:W-:Y:S01]  /*0e30*/  IMAD.X R15, R13, 0x1, ~R14, P1 ;  /* 0x000000010d0f7824 */ /* 0x000fe200008e0e0e */
[----:B------:R-:W-:Y:S02]  /*0e40*/  IADD3 R11, P1, PT, R21, -R6, RZ ;  /* 0x80000006150b7210 */ /* 0x000fe40007f3e0ff */
[----:B------:R-:W-:Y:S02]  /*0e50*/  IADD3 R14, P2, PT, R17, 0x1, RZ ;  /* 0x00000001110e7810 */ /* 0x000fe40007f5e0ff */
[C---:B------:R-:W-:Y:S01]  /*0e60*/  ISETP.GE.U32.AND.EX P0, PT, R15.reuse, R7, PT, P0 ;  /* 0x000000070f00720c */ /* 0x040fe20003f06100 */
[----:B------:R-:W-:Y:S01]  /*0e70*/  IMAD.X R13, R15, 0x1, ~R7, P1 ;  /* 0x000000010f0d7824 */ /* 0x000fe200008e0e07 */
[----:B------:R-:W-:Y:S02]  /*0e80*/  IADD3.X R16, PT, PT, RZ, R19, RZ, P2, !PT ;  /* 0x00000013ff107210 */ /* 0x000fe400017fe4ff */
[----:B------:R-:W-:Y:S02]  /*0e90*/  SEL R11, R11, R21, P0 ;  /* 0x000000150b0b7207 */ /* 0x000fe40000000000 */
[----:B------:R-:W-:-:S02]  /*0ea0*/  SEL R17, R14, R17, P0 ;  /* 0x000000110e117207 */ /* 0x000fc40000000000 */
[----:B------:R-:W-:Y:S02]  /*0eb0*/  SEL R13, R13, R15, P0 ;  /* 0x0000000f0d0d7207 */ /* 0x000fe40000000000 */
[----:B------:R-:W-:Y:S02]  /*0ec0*/  ISETP.GE.U32.AND P1, PT, R11, R6, PT ;  /* 0x000000060b00720c */ /* 0x000fe40003f26070 */
[----:B------:R-:W-:Y:S02]  /*0ed0*/  SEL R14, R16, R19, P0 ;  /* 0x00000013100e7207 */ /* 0x000fe40000000000 */
[----:B------:R-:W-:Y:S02]  /*0ee0*/  IADD3 R6, P2, PT, R17, 0x1, RZ ;  /* 0x0000000111067810 */ /* 0x000fe40007f5e0ff */
[----:B------:R-:W-:Y:S02]  /*0ef0*/  ISETP.GE.U32.AND.EX P0, PT, R13, R7, PT, P1 ;  /* 0x000000070d00720c */ /* 0x000fe40003f06110 */
[----:B------:R-:W-:Y:S01]  /*0f00*/  LOP3.LUT R13, R10, R9, RZ, 0x3c, !PT ;  /* 0x000000090a0d7212 */ /* 0x000fe200078e3cff */
[----:B------:R-:W-:Y:S01]  /*0f10*/  IMAD.X R11, RZ, RZ, R14, P2 ;  /* 0x000000ffff0b7224 */ /* 0x000fe200010e060e */
[----:B------:R-:W-:-:S02]  /*0f20*/  SEL R6, R6, R17, P0 ;  /* 0x0000001106067207 */ /* 0x000fc40000000000 */
[----:B------:R-:W-:Y:S02]  /*0f30*/  ISETP.GE.AND P1, PT, R13, RZ, PT ;  /* 0x000000ff0d00720c */ /* 0x000fe40003f26270 */
[----:B------:R-:W-:Y:S02]  /*0f40*/  SEL R11, R11, R14, P0 ;  /* 0x0000000e0b0b7207 */ /* 0x000fe40000000000 */
[----:B------:R-:W-:Y:S02]  /*0f50*/  IADD3 R7, P2, PT, RZ, -R6, RZ ;  /* 0x80000006ff077210 */ /* 0x000fe40007f5e0ff */
[----:B------:R-:W-:-:S03]  /*0f60*/  ISETP.NE.U32.AND P0, PT, R12, RZ, PT ;  /* 0x000000ff0c00720c */ /* 0x000fc60003f05070 */
[----:B------:R-:W-:Y:S01]  /*0f70*/  IMAD.X R12, RZ, RZ, ~R11, P2 ;  /* 0x000000ffff0c7224 */ /* 0x000fe200010e0e0b */
[----:B------:R-:W-:Y:S02]  /*0f80*/  ISETP.NE.AND.EX P0, PT, R10, RZ, PT, P0 ;  /* 0x000000ff0a00720c */ /* 0x000fe40003f05300 */
[----:B------:R-:W-:Y:S01]  /*0f90*/  SEL R10, R7, R6, !P1 ;  /* 0x00000006070a7207 */ /* 0x000fe20004800000 */
[----:B------:R-:W-:Y:S01]  /*0fa0*/  IMAD.MOV.U32 R7, RZ, RZ, 0x0 ;  /* 0x00000000ff077424 */ /* 0x000fe200078e00ff */
[----:B------:R-:W-:Y:S02]  /*0fb0*/  MOV R6, R0 ;  /* 0x0000000000067202 */ /* 0x000fe40000000f00 */
[----:B------:R-:W-:Y:S02]  /*0fc0*/  SEL R11, R12, R11, !P1 ;  /* 0x0000000b0c0b7207 */ /* 0x000fe40004800000 */
[----:B------:R-:W-:Y:S02]  /*0fd0*/  SEL R10, R10, 0xffffffff, P0 ;  /* 0xffffffff0a0a7807 */ /* 0x000fe40000000000 */
[----:B------:R-:W-:Y:S01]  /*0fe0*/  SEL R11, R11, 0xffffffff, P0 ;  /* 0xffffffff0b0b7807 */ /* 0x000fe20000000000 */
[----:B------:R-:W-:Y:S06]  /*0ff0*/  RET.REL.NODEC R6 `(_Z18per_element_kernelPlS_S_ll) ;  /* 0xfffffff006007950 */ /* 0x000fec0003c3ffff */
        .weak           $__internal_1_$__cuda_sm20_rem_s64
        .type           $__internal_1_$__cuda_sm20_rem_s64,@function
        .size           $__internal_1_$__cuda_sm20_rem_s64,(.L_x_25 - $__internal_1_$__cuda_sm20_rem_s64)
$__internal_1_$__cuda_sm20_rem_s64:
[----:B------:R-:W0:Y:S02]  /*1000*/  LDCU.64 UR8, c[0x0][0x3a0] ;  /* 0x00007400ff0877ac */ /* 0x000e240008000a00 */
[----:B0-----:R-:W-:Y:S02]  /*1010*/  UIADD3 UR4, UP1, UPT, URZ, -UR8, URZ ;  /* 0x80000008ff047290 */ /* 0x001fe4000ff3e0ff */
[----:B------:R-:W-:Y:S02]  /*1020*/  UISETP.GE.AND UP0, UPT, UR9, URZ, UPT ;  /* 0x000000ff0900728c */ /* 0x000fe4000bf06270 */
[----:B------:R-:W-:Y:S02]  /*1030*/  UIADD3.X UR5, UPT, UPT, URZ, ~UR9, URZ, UP1, !UPT ;  /* 0x80000009ff057290 */ /* 0x000fe40008ffe4ff */
[----:B------:R-:W-:Y:S02]  /*1040*/  USEL UR4, UR4, UR8, !UP0 ;  /* 0x0000000804047287 */ /* 0x000fe4000c000000 */
[----:B------:R-:W-:-:S09]  /*1050*/  USEL UR5, UR5, UR9, !UP0 ;  /* 0x0000000905057287 */ /* 0x000fd2000c000000 */
[----:B------:R-:W0:Y:S08]  /*1060*/  I2F.U64.RP R16, UR4 ;  /* 0x0000000400107d12 */ /* 0x000e300008309000 */
[----:B0-----:R-:W0:Y:S02]  /*1070*/  MUFU.RCP R16, R16 ;  /* 0x0000001000107308 */ /* 0x001e240000001000 */
[----:B0-----:R-:W-:-:S06]  /*1080*/  IADD3 R12, PT, PT, R16, 0x1ffffffe, RZ ;  /* 0x1ffffffe100c7810 */ /* 0x001fcc0007ffe0ff */
[----:B------:R-:W0:Y:S02]  /*1090*/  F2I.U64.TRUNC R12, R12 ;  /* 0x0000000c000c7311 */ /* 0x000e24000020d800 */
[----:B0-----:R-:W-:-:S04]  /*10a0*/  IMAD.WIDE.U32 R14, R12, UR4, RZ ;  /* 0x000000040c0e7c25 */ /* 0x001fc8000f8e00ff */
[----:B------:R-:W-:Y:S01]  /*10b0*/  IMAD R15, R12, UR5, R15 ;  /* 0x000000050c0f7c24 */ /* 0x000fe2000f8e020f */
[----:B------:R-:W-:-:S03]  /*10c0*/  IADD3 R17, P0, PT, RZ, -R14, RZ ;  /* 0x8000000eff117210 */ /* 0x000fc60007f1e0ff */
[----:B------:R-:W-:Y:S02]  /*10d0*/  IMAD R15, R13, UR4, R15 ;  /* 0x000000040d0f7c24 */ /* 0x000fe4000f8e020f */
[----:B------:R-:W-:-:S04]  /*10e0*/  IMAD.HI.U32 R14, R12, R17, RZ ;  /* 0x000000110c0e7227 */ /* 0x000fc800078e00ff */
[----:B------:R-:W-:Y:S01]  /*10f0*/  IMAD.X R19, RZ, RZ, ~R15, P0 ;  /* 0x000000ffff137224 */ /* 0x000fe200000e0e0f */
[----:B------:R-:W-:-:S03]  /*1100*/  MOV R15, R12 ;  /* 0x0000000c000f7202 */ /* 0x000fc60000000f00 */
[-C--:B------:R-:W-:Y:S02]  /*1110*/  IMAD R21, R13, R19.reuse, RZ ;  /* 0x000000130d157224 */ /* 0x080fe400078e02ff */
[----:B------:R-:W-:-:S04]  /*1120*/  IMAD.WIDE.U32 R14, P0, R12, R19, R14 ;  /* 0x000000130c0e7225 */ /* 0x000fc8000780000e */
[----:B------:R-:W-:-:S04]  /*1130*/  IMAD.HI.U32 R19, R13, R19, RZ ;  /* 0x000000130d137227 */ /* 0x000fc800078e00ff */
[----:B------:R-:W-:-:S05]  /*1140*/  IMAD.HI.U32 R14, P1, R13, R17, R14 ;  /* 0x000000110d0e7227 */ /* 0x000fca000782000e */
[----:B------:R-:W-:Y:S01]  /*1150*/  IADD3 R15, P2, PT, R21, R14, RZ ;  /* 0x0000000e150f7210 */ /* 0x000fe20007f5e0ff */
[----:B------:R-:W-:-:S04]  /*1160*/  IMAD.X R14, R19, 0x1, R13, P0 ;  /* 0x00000001130e7824 */ /* 0x000fc800000e060d */
[----:B------:R-:W-:Y:S01]  /*1170*/  IMAD.WIDE.U32 R12, R15, UR4, RZ ;  /* 0x000000040f0c7c25 */ /* 0x000fe2000f8e00ff */
[----:B------:R-:W-:Y:S02]  /*1180*/  IADD3.X R17, PT, PT, RZ, RZ, R14, P2, P1 ;  /* 0x000000ffff117210 */ /* 0x000fe400017e240e */
[----:B------:R-:W-:Y:S01]  /*1190*/  ISETP.GE.AND P1, PT, R9, RZ, PT ;  /* 0x000000ff0900720c */ /* 0x000fe20003f26270 */
[----:B------:R-:W-:Y:S01]  /*11a0*/  IMAD R14, R15, UR5, R13 ;  /* 0x000000050f0e7c24 */ /* 0x000fe2000f8e020d */
[----:B------:R-:W-:-:S03]  /*11b0*/  IADD3 R13, P0, PT, RZ, -R12, RZ ;  /* 0x8000000cff0d7210 */ /* 0x000fc60007f1e0ff */
[----:B------:R-:W-:Y:S02]  /*11c0*/  IMAD R12, R17, UR4, R14 ;  /* 0x00000004110c7c24 */ /* 0x000fe4000f8e020e */
[----:B------:R-:W-:-:S03]  /*11d0*/  IMAD.HI.U32 R14, R15, R13, RZ ;  /* 0x0000000d0f0e7227 */ /* 0x000fc600078e00ff */
[----:B------:R-:W-:Y:S02]  /*11e0*/  IADD3.X R16, PT, PT, RZ, ~R12, RZ, P0, !PT ;  /* 0x8000000cff107210 */ /* 0x000fe400007fe4ff */
[----:B------:R-:W-:-:S03]  /*11f0*/  IADD3 R12, P4, PT, RZ, -R11, RZ ;  /* 0x8000000bff0c7210 */ /* 0x000fc60007f9e0ff */
[----:B------:R-:W-:Y:S01]  /*1200*/  IMAD.WIDE.U32 R14, P0, R15, R16, R14 ;  /* 0x000000100f0e7225 */ /* 0x000fe2000780000e */
[----:B------:R-:W-:-:S03]  /*1210*/  SEL R11, R12, R11, !P1 ;  /* 0x0000000b0c0b7207 */ /* 0x000fc60004800000 */
[----:B------:R-:W-:-:S04]  /*1220*/  IMAD.HI.U32 R12, R17, R16, RZ ;  /* 0x00000010110c7227 */ /* 0x000fc800078e00ff */
[----:B------:R-:W-:-:S04]  /*1230*/  IMAD.HI.U32 R14, P2, R17, R13, R14 ;  /* 0x0000000d110e7227 */ /* 0x000fc8000784000e */
[----:B------:R-:W-:Y:S01]  /*1240*/  IMAD R13, R17, R16, RZ ;  /* 0x00000010110d7224 */ /* 0x000fe200078e02ff */
[----:B------:R-:W-:Y:S01]  /*1250*/  IADD3.X R17, PT, PT, R12, R17, RZ, P0, !PT ;  /* 0x000000110c117210 */ /* 0x000fe200007fe4ff */
[----:B------:R-:W-:-:S03]  /*1260*/  IMAD.X R16, RZ, RZ, ~R9, P4 ;  /* 0x000000ffff107224 */ /* 0x000fc600020e0e09 */
[----:B------:R-:W-:Y:S01]  /*1270*/  IADD3 R14, P3, PT, R13, R14, RZ ;  /* 0x0000000e0d0e7210 */ /* 0x000fe20007f7e0ff */
[----:B------:R-:W-:Y:S01]  /*1280*/  IMAD.MOV.U32 R13, RZ, RZ, RZ ;  /* 0x000000ffff0d7224 */ /* 0x000fe200078e00ff */
[----:B------:R-:W-:Y:S02]  /*1290*/  SEL R16, R16, R9, !P1 ;  /* 0x0000000910107207 */ /* 0x000fe40004800000 */
[----:B------:R-:W-:Y:S01]  /*12a0*/  IADD3.X R17, PT, PT, RZ, RZ, R17, P3, P2 ;  /* 0x000000ffff117210 */ /* 0x000fe20001fe4411 */
[----:B------:R-:W-:-:S04]  /*12b0*/  IMAD.HI.U32 R12, R14, R11, RZ ;  /* 0x0000000b0e0c7227 */ /* 0x000fc800078e00ff */
[-C--:B------:R-:W-:Y:S02]  /*12c0*/  IMAD R15, R17, R16.reuse, RZ ;  /* 0x00000010110f7224 */ /* 0x080fe400078e02ff */
[----:B------:R-:W-:-:S04]  /*12d0*/  IMAD.WIDE.U32 R12, R14, R16, R12 ;  /* 0x000000100e0c7225 */ /* 0x000fc800078e000c */
[----:B------:R-:W-:-:S04]  /*12e0*/  IMAD.HI.U32 R9, R17, R16, RZ ;  /* 0x0000001011097227 */ /* 0x000fc800078e00ff */
[----:B------:R-:W-:-:S05]  /*12f0*/  IMAD.HI.U32 R12, P0, R17, R11, R12 ;  /* 0x0000000b110c7227 */ /* 0x000fca000780000c */
[----:B------:R-:W-:Y:S02]  /*1300*/  IADD3 R15, P2, PT, R15, R12, RZ ;  /* 0x0000000c0f0f7210 */ /* 0x000fe40007f5e0ff */
[----:B------:R-:W-:-:S03]  /*1310*/  IADD3.X R9, PT, PT, R9, RZ, RZ, P0, !PT ;  /* 0x000000ff09097210 */ /* 0x000fc600007fe4ff */
[----:B------:R-:W-:-:S04]  /*1320*/  IMAD.WIDE.U32 R12, R15, UR4, RZ ;  /* 0x000000040f0c7c25 */ /* 0x000fc8000f8e00ff */
[----:B------:R-:W-:Y:S02]  /*1330*/  IMAD.X R9, RZ, RZ, R9, P2 ;  /* 0x000000ffff097224 */ /* 0x000fe400010e0609 */
[----:B------:R-:W-:Y:S01]  /*1340*/  IMAD R14, R15, UR5, R13 ;  /* 0x000000050f0e7c24 */ /* 0x000fe2000f8e020d */
[----:B------:R-:W-:-:S03]  /*1350*/  IADD3 R13, P2, PT, -R12, R11, RZ ;  /* 0x0000000b0c0d7210 */ /* 0x000fc60007f5e1ff */
[----:B------:R-:W-:Y:S01]  /*1360*/  IMAD R9, R9, UR4, R14 ;  /* 0x0000000409097c24 */ /* 0x000fe2000f8e020e */
[----:B------:R-:W-:-:S04]  /*1370*/  ISETP.GE.U32.AND P0, PT, R13, UR4, PT ;  /* 0x000000040d007c0c */ /* 0x000fc8000bf06070 */
[----:B------:R-:W-:Y:S02]  /*1380*/  IADD3.X R12, PT, PT, ~R9, R16, RZ, P2, !PT ;  /* 0x00000010090c7210 */ /* 0x000fe400017fe5ff */
[----:B------:R-:W-:Y:S02]  /*1390*/  IADD3 R14, P2, PT, R13, -UR4, RZ ;  /* 0x800000040d0e7c10 */ /* 0x000fe4000ff5e0ff */
[C---:B------:R-:W-:Y:S02]  /*13a0*/  ISETP.GE.U32.AND.EX P0, PT, R12.reuse, UR5, PT, P0 ;  /* 0x000000050c007c0c */ /* 0x040fe4000bf06100 */
[----:B------:R-:W-:Y:S02]  /*13b0*/  IADD3.X R11, PT, PT, R12, ~UR5, RZ, P2, !PT ;  /* 0x800000050c0b7c10 */ /* 0x000fe400097fe4ff */
[----:B------:R-:W-:Y:S02]  /*13c0*/  SEL R14, R14, R13, P0 ;  /* 0x0000000d0e0e7207 */ /* 0x000fe40000000000 */
[----:B------:R-:W-:-:S02]  /*13d0*/  SEL R11, R11, R12, P0 ;  /* 0x0000000c0b0b7207 */ /* 0x000fc40000000000 */
[C---:B------:R-:W-:Y:S02]  /*13e0*/  ISETP.GE.U32.AND P0, PT, R14.reuse, UR4, PT ;  /* 0x000000040e007c0c */ /* 0x040fe4000bf06070 */
[----:B------:R-:W-:Y:S02]  /*13f0*/  IADD3 R9, P2, PT, R14, -UR4, RZ ;  /* 0x800000040e097c10 */ /* 0x000fe4000ff5e0ff */
[C---:B------:R-:W-:Y:S02]  /*1400*/  ISETP.GE.U32.AND.EX P0, PT, R11.reuse, UR5, PT, P0 ;  /* 0x000000050b007c0c */ /* 0x040fe4000bf06100 */
[----:B------:R-:W-:Y:S02]  /*1410*/  IADD3.X R12, PT, PT, R11, ~UR5, RZ, P2, !PT ;  /* 0x800000050b0c7c10 */ /* 0x000fe400097fe4ff */
[----:B------:R-:W-:Y:S02]  /*1420*/  SEL R9, R9, R14, P0 ;  /* 0x0000000e09097207 */ /* 0x000fe40000000000 */
[----:B------:R-:W-:-:S02]  /*1430*/  SEL R12, R12, R11, P0 ;  /* 0x0000000b0c0c7207 */ /* 0x000fc40000000000 */
[-C--:B------:R-:W-:Y:S02]  /*1440*/  IADD3 R14, P2, PT, RZ, -R9.reuse, RZ ;  /* 0x80000009ff0e7210 */ /* 0x080fe40007f5e0ff */
[----:B------:R-:W-:Y:S02]  /*1450*/  ISETP.NE.U32.AND P0, PT, RZ, UR8, PT ;  /* 0x00000008ff007c0c */ /* 0x000fe4000bf05070 */
[----:B------:R-:W-:Y:S01]  /*1460*/  SEL R9, R14, R9, !P1 ;  /* 0x000000090e097207 */ /* 0x000fe20004800000 */
[----:B------:R-:W-:Y:S01]  /*1470*/  IMAD.X R11, RZ, RZ, ~R12, P2 ;  /* 0x000000ffff0b7224 */ /* 0x000fe200010e0e0c */
[----:B------:R-:W-:-:S04]  /*1480*/  ISETP.NE.AND.EX P0, PT, RZ, UR9, PT, P0 ;  /* 0x00000009ff007c0c */ /* 0x000fc8000bf05300 */
[----:B------:R-:W-:Y:S01]  /*1490*/  SEL R12, R11, R12, !P1 ;  /* 0x0000000c0b0c7207 */ /* 0x000fe20004800000 */
[----:B------:R-:W-:Y:S01]  /*14a0*/  HFMA2 R11, -RZ, RZ, 0, 0 ;  /* 0x00000000ff0b7431 */ /* 0x000fe200000001ff */
[----:B------:R-:W-:Y:S02]  /*14b0*/  SEL R9, R9, 0xffffffff, P0 ;  /* 0xffffffff09097807 */ /* 0x000fe40000000000 */
[----:B------:R-:W-:Y:S01]  /*14c0*/  SEL R12, R12, 0xffffffff, P0 ;  /* 0xffffffff0c0c7807 */ /* 0x000fe20000000000 */
[----:B------:R-:W-:Y:S06]  /*14d0*/  RET.REL.NODEC R10 `(_Z18per_element_kernelPlS_S_ll) ;  /* 0xffffffe80ac87950 */ /* 0x000fec0003c3ffff */
.L_x_9:
[----:B------:R-:W-:-:S00]  /*14e0*/  BRA `(.L_x_9) ;  /* 0xfffffffc00fc7947 */ /* 0x000fc0000383ffff */
[----:B------:R-:W-:-:S00]  /*14f0*/  NOP ;  /* 0x0000000000007918 */ /* 0x000fc00000000000 */
        /* <DEDUP_REMOVED lines=8> */
.L_x_25:


//--------------------- .text._Z20per_column_AB_kernelPlS_S_ll --------------------------
	.section	.text._Z20per_column_AB_kernelPlS_S_ll,"ax",@progbits
	.align	128
        .global         _Z20per_column_AB_kernelPlS_S_ll
        .type           _Z20per_column_AB_kernelPlS_S_ll,@function
        .size           _Z20per_column_AB_kernelPlS_S_ll,(.L_x_27 - _Z20per_column_AB_kernelPlS_S_ll)
        .other          _Z20per_column_AB_kernelPlS_S_ll,@"STO_CUDA_ENTRY STV_DEFAULT"
_Z20per_column_AB_kernelPlS_S_ll:
.text._Z20per_column_AB_kernelPlS_S_ll:
[----:B------:R-:W-:Y:S08]  /*0000*/  LDC R1, c[0x0][0x37c] ;  /* 0x0000df00ff017b82 */ /* 0x000ff00000000800 */
[----:B------:R-:W0:Y:S02]  /*0010*/  LDC.64 R2, c[0x0][0x398] ;  /* 0x0000e600ff027b82 */ /* 0x000e240000000a00 */
[----:B0-----:R-:W-:-:S04]  /*0020*/  ISETP.GE.U32.AND P0, PT, R2, 0x1, PT ;  /* 0x000000010200780c */ /* 0x001fc80003f06070 */
[----:B------:R-:W-:-:S13]  /*0030*/  ISETP.GE.AND.EX P0, PT, R3, RZ, PT, P0 ;  /* 0x000000ff0300720c */ /* 0x000fda0003f06300 */
[----:B------:R-:W-:Y:S05]  /*0040*/  @!P0 EXIT ;  /* 0x000000000000894d */ /* 0x000fea0003800000 */
[----:B------:R-:W0:Y:S01]  /*0050*/  LDC.64 R4, c[0x0][0x3a0] ;  /* 0x0000e800ff047b82 */ /* 0x000e220000000a00 */
[----:B------:R-:W-:Y:S01]  /*0060*/  LOP3.LUT R0, R3, 0x7fffffff, RZ, 0xc0, !PT ;  /* 0x7fffffff03007812 */ /* 0x000fe200078ec0ff */
[----:B------:R-:W1:Y:S01]  /*0070*/  LDCU.64 UR10, c[0x0][0x358] ;  /* 0x00006b00ff0a77ac */ /* 0x000e620008000a00 */
[----:B------:R-:W-:Y:S01]  /*0080*/  UMOV UR4, URZ ;  /* 0x000000ff00047c82 */ /* 0x000fe20008000000 */
[----:B------:R-:W-:-:S04]  /*0090*/  UMOV UR5, URZ ;  /* 0x000000ff00057c82 */ /* 0x000fc80008000000 */
[----:B------:R-:W2:Y:S01]  /*00a0*/  S2UR UR8, SR_CTAID.X ;  /* 0x00000000000879c3 */ /* 0x000ea20000002500 */
[C-C-:B0-----:R-:W-:Y:S02]  /*00b0*/  SHF.L.U64.HI R2, R4.reuse, 0x6, R5.reuse ;  /* 0x0000000604027819 */ /* 0x141fe40000010205 */
[----:B-12---:R-:W-:-:S07]  /*00c0*/  SHF.L.U64.HI R5, R4, 0x3, R5 ;  /* 0x0000000304057819 */ /* 0x006fce0000010205 */
.L_x_15:
[----:B0-----:R-:W0:Y:S01]  /*00d0*/  S2R R14, SR_TID.X ;  /* 0x00000000000e7919 */ /* 0x001e220000002100 */
[----:B-1-3--:R-:W1:Y:S01]  /*00e0*/  LDC.64 R8, c[0x0][0x3a0] ;  /* 0x0000e800ff087b82 */ /* 0x00ae620000000a00 */
[----:B--2---:R-:W2:Y:S01]  /*00f0*/  LDCU.64 UR14, c[0x0][0x398] ;  /* 0x00007300ff0e77ac */ /* 0x004ea20008000a00 */
[----:B------:R-:W-:Y:S01]  /*0100*/  HFMA2 R15, -RZ, RZ, 0, 0 ;  /* 0x00000000ff0f7431 */ /* 0x000fe200000001ff */
[----:B------:R-:W-:Y:S02]  /*0110*/  MOV R12, UR8 ;  /* 0x00000008000c7c02 */ /* 0x000fe40008000f00 */
[----:B------:R-:W-:-:S03]  /*0120*/  MOV R13, RZ ;  /* 0x000000ff000d7202 */ /* 0x000fc60000000f00 */
[----:B------:R-:W3:Y:S01]  /*0130*/  LDC.64 R10, c[0x0][0x380] ;  /* 0x0000e000ff0a7b82 */ /* 0x000ee20000000a00 */
[----:B--2---:R-:W-:-:S04]  /*0140*/  UISETP.GE.U32.AND UP1, UPT, UR14, 0x8, UPT ;  /* 0x000000080e00788c */ /* 0x004fc8000bf26070 */
[----:B------:R-:W-:Y:S01]  /*0150*/  UISETP.GE.U32.AND.EX UP1, UPT, UR15, URZ, UPT, UP1 ;  /* 0x000000ff0f00728c */ /* 0x000fe2000bf26110 */
[----:B-1----:R-:W-:-:S04]  /*0160*/  IMAD R16, R8, UR5, RZ ;  /* 0x0000000508107c24 */ /* 0x002fc8000f8e02ff */
[----:B------:R-:W-:Y:S02]  /*0170*/  IMAD R3, R9, UR4, R16 ;  /* 0x0000000409037c24 */ /* 0x000fe4000f8e0210 */
[----:B------:R-:W-:-:S04]  /*0180*/  IMAD.WIDE.U32 R16, R8, UR4, R12 ;  /* 0x0000000408107c25 */ /* 0x000fc8000f8e000c */
[----:B0-----:R-:W-:Y:S01]  /*0190*/  IMAD.WIDE.U32 R6, R8, UR4, R14 ;  /* 0x0000000408067c25 */ /* 0x001fe2000f8e000e */
[----:B------:R-:W-:Y:S01]  /*01a0*/  UIADD3 UR4, UP0, UPT, UR4, 0x1, URZ ;  /* 0x0000000104047890 */ /* 0x000fe2000ff1e0ff */
[----:B---3--:R-:W-:Y:S02]  /*01b0*/  LEA R10, P0, R16, R10, 0x3 ;  /* 0x0000000a100a7211 */ /* 0x008fe400078018ff */
[----:B------:R-:W-:Y:S01]  /*01c0*/  IMAD.IADD R7, R7, 0x1, R3 ;  /* 0x0000000107077824 */ /* 0x000fe200078e0203 */
[----:B------:R-:W-:Y:S01]  /*01d0*/  IADD3 R3, PT, PT, R3, R17, RZ ;  /* 0x0000001103037210 */ /* 0x000fe20007ffe0ff */
[-C--:B------:R-:W-:Y:S01]  /*01e0*/  IMAD.WIDE.U32 R12, R6, R8.reuse, R12 ;  /* 0x00000008060c7225 */ /* 0x080fe200078e000c */
[----:B------:R-:W-:Y:S02]  /*01f0*/  UIADD3.X UR5, UPT, UPT, URZ, UR5, URZ, UP0, !UPT ;  /* 0x00000005ff057290 */ /* 0x000fe400087fe4ff */
[----:B------:R-:W-:Y:S01]  /*0200*/  UISETP.NE.U32.AND UP0, UPT, UR4, UR14, UPT ;  /* 0x0000000e0400728c */ /* 0x000fe2000bf05070 */
[----:B------:R-:W-:Y:S01]  /*0210*/  IMAD R7, R7, R8, RZ ;  /* 0x0000000807077224 */ /* 0x000fe200078e02ff */
[----:B------:R-:W-:-:S02]  /*0220*/  LEA.HI.X R11, R16, R11, R3, 0x3, P0 ;  /* 0x0000000b100b7211 */ /* 0x000fc400000f1c03 */
[----:B------:R-:W-:Y:S01]  /*0230*/  UISETP.NE.AND.EX UP0, UPT, UR5, UR15, UPT, UP0 ;  /* 0x0000000f0500728c */ /* 0x000fe2000bf05300 */
[----:B------:R-:W-:Y:S01]  /*0240*/  IMAD R17, R6, R9, R7 ;  /* 0x0000000906117224 */ /* 0x000fe200078e0207 */
[----:B------:R-:W-:-:S04]  /*0250*/  CS2R R6, SRZ ;  /* 0x0000000000067805 */ /* 0x000fc8000001ff00 */
[----:B------:R-:W-:Y:S01]  /*0260*/  IADD3 R3, PT, PT, R13, R17, RZ ;  /* 0x000000110d037210 */ /* 0x000fe20007ffe0ff */
[----:B------:R-:W-:Y:S06]  /*0270*/  BRA.U !UP1, `(.L_x_10) ;  /* 0x00000005099c7547 */ /* 0x000fec000b800000 */
[----:B------:R-:W0:Y:S01]  /*0280*/  LDCU.64 UR6, c[0x0][0x398] ;  /* 0x00007300ff0677ac */ /* 0x000e220008000a00 */
[----:B------:R-:W1:Y:S01]  /*0290*/  LDC.64 R16, c[0x0][0x390] ;  /* 0x0000e400ff107b82 */ /* 0x000e620000000a00 */
[----:B------:R-:W-:Y:S01]  /*02a0*/  MOV R7, R0 ;  /* 0x0000000000077202 */ /* 0x000fe20000000f00 */
[----:B------:R-:W2:Y:S01]  /*02b0*/  LDCU.64 UR12, c[0x0][0x388] ;  /* 0x00007100ff0c77ac */ /* 0x000ea20008000a00 */
[----:B0-----:R-:W-:Y:S02]  /*02c0*/  USHF.L.U64.HI UR7, UR6, 0x3, UR7 ;  /* 0x0000000306077899 */ /* 0x001fe40008010207 */
[----:B------:R-:W-:Y:S02]  /*02d0*/  USHF.L.U32 UR9, UR6, 0x3, URZ ;  /* 0x0000000306097899 */ /* 0x000fe400080006ff */
[----:B------:R-:W-:Y:S01]  /*02e0*/  ULOP3.LUT UR6, UR6, 0xfffffff8, URZ, 0xc0, !UPT ;  /* 0xfffffff806067892 */ /* 0x000fe2000f8ec0ff */
[----:B--2---:R-:W-:Y:S01]  /*02f0*/  LEA R6, P0, R14, UR12, 0x3 ;  /* 0x0000000c0e067c11 */ /* 0x004fe2000f8018ff */
[----:B------:R-:W-:-:S02]  /*0300*/  IMAD R18, R12, UR7, RZ ;  /* 0x000000070c127c24 */ /* 0x000fc4000f8e02ff */
[----:B-1----:R-:W-:Y:S01]  /*0310*/  IMAD.WIDE.U32 R16, R12, UR9, R16 ;  /* 0x000000090c107c25 */ /* 0x002fe2000f8e0010 */
[----:B------:R-:W-:Y:S02]  /*0320*/  LEA.HI.X R23, R14, UR13, RZ, 0x3, P0 ;  /* 0x0000000d0e177c11 */ /* 0x000fe400080f1cff */
[----:B------:R-:W-:Y:S01]  /*0330*/  MOV R22, UR6 ;  /* 0x0000000600167c02 */ /* 0x000fe20008000f00 */
[----:B------:R-:W-:Y:S01]  /*0340*/  IMAD R19, R3, UR9, R18 ;  /* 0x0000000903137c24 */ /* 0x000fe2000f8e0212 */
[----:B------:R-:W-:-:S05]  /*0350*/  IADD3 R18, P1, PT, R16, 0x20, RZ ;  /* 0x0000002010127810 */ /* 0x000fca0007f3e0ff */
[----:B------:R-:W-:-:S08]  /*0360*/  IMAD.X R19, R17, 0x1, R19, P1 ;  /* 0x0000000111137824 */ /* 0x000fd000008e0613 */
.L_x_11:
[----:B------:R-:W-:Y:S01]  /*0370*/  IMAD.MOV.U32 R20, RZ, RZ, R6 ;  /* 0x000000ffff147224 */ /* 0x000fe200078e0006 */
[----:B------:R-:W-:Y:S01]  /*0380*/  MOV R21, R23 ;  /* 0x0000001700157202 */ /* 0x000fe20000000f00 */
[----:B0-----:R-:W2:Y:S04]  /*0390*/  LDG.E.64 R14, desc[UR10][R10.64] ;  /* 0x0000000a0a0e7981 */ /* 0x001ea8000c1e1b00 */
[----:B------:R-:W2:Y:S01]  /*03a0*/  LDG.E.64 R24, desc[UR10][R20.64] ;  /* 0x0000000a14187981 */ /* 0x000ea2000c1e1b00 */
[----:B------:R-:W-:-:S04]  /*03b0*/  SHF.L.U32 R27, R4, 0x3, RZ ;  /* 0x00000003041b7819 */ /* 0x000fc800000006ff */
[----:B------:R-:W-:Y:S01]  /*03c0*/  IADD3 R16, P0, PT, R6, R27, RZ ;  /* 0x0000001b06107210 */ /* 0x000fe20007f1e0ff */
[----:B--2---:R-:W-:-:S04]  /*03d0*/  IMAD R17, R25, R14, RZ ;  /* 0x0000000e19117224 */ /* 0x004fc800078e02ff */
[----:B------:R-:W-:Y:S01]  /*03e0*/  IMAD R17, R15, R24, R17 ;  /* 0x000000180f117224 */ /* 0x000fe200078e0211 */
[----:B------:R-:W-:Y:S01]  /*03f0*/  MOV R15, R19 ;  /* 0x00000013000f7202 */ /* 0x000fe20000000f00 */
[----:B------:R-:W-:Y:S01]  /*0400*/  IMAD.WIDE.U32 R24, R24, R14, RZ ;  /* 0x0000000e18187225 */ /* 0x000fe200078e00ff */
[----:B------:R-:W-:-:S03]  /*0410*/  MOV R14, R18 ;  /* 0x00000012000e7202 */ /* 0x000fc60000000f00 */
[----:B------:R-:W-:Y:S01]  /*0420*/  IMAD.IADD R25, R25, 0x1, R17 ;  /* 0x0000000119197824 */ /* 0x000fe200078e0211 */
[----:B------:R-:W-:-:S04]  /*0430*/  IADD3.X R17, PT, PT, R23, R5, RZ, P0, !PT ;  /* 0x0000000517117210 */ /* 0x000fc800007fe4ff */
[----:B------:R0:W-:Y:S04]  /*0440*/  STG.E.64 desc[UR10][R14.64+-0x20], R24 ;  /* 0xffffe0180e007986 */ /* 0x0001e8000c101b0a */
[----:B------:R-:W2:Y:S04]  /*0450*/  LDG.E.64 R20, desc[UR10][R16.64] ;  /* 0x0000000a10147981 */ /* 0x000ea8000c1e1b00 */
[----:B------:R-:W2:Y:S02]  /*0460*/  LDG.E.64 R18, desc[UR10][R10.64] ;  /* 0x0000000a0a127981 */ /* 0x000ea4000c1e1b00 */
[----:B--2---:R-:W-:-:S04]  /*0470*/  IMAD R21, R21, R18, RZ ;  /* 0x0000001215157224 */ /* 0x004fc800078e02ff */
[----:B------:R-:W-:Y:S02]  /*0480*/  IMAD R19, R19, R20, R21 ;  /* 0x0000001413137224 */ /* 0x000fe400078e0215 */
[----:B------:R-:W-:Y:S01]  /*0490*/  IMAD.WIDE.U32 R20, R20, R18, RZ ;  /* 0x0000001214147225 */ /* 0x000fe200078e00ff */
[----:B------:R-:W-:-:S03]  /*04a0*/  IADD3 R18, P0, PT, R16, R27, RZ ;  /* 0x0000001b10127210 */ /* 0x000fc60007f1e0ff */
[----:B------:R-:W-:Y:S01]  /*04b0*/  IMAD.IADD R21, R21, 0x1, R19 ;  /* 0x0000000115157824 */ /* 0x000fe200078e0213 */
[----:B------:R-:W-:-:S04]  /*04c0*/  IADD3.X R19, PT, PT, R17, R5, RZ, P0, !PT ;  /* 0x0000000511137210 */ /* 0x000fc800007fe4ff */
[----:B------:R1:W-:Y:S04]  /*04d0*/  STG.E.64 desc[UR10][R14.64+-0x18], R20 ;  /* 0xffffe8140e007986 */ /* 0x0003e8000c101b0a */
[----:B0-----:R-:W2:Y:S04]  /*04e0*/  LDG.E.64 R24, desc[UR10][R18.64] ;  /* 0x0000000a12187981 */ /* 0x001ea8000c1e1b00 */
[----:B------:R-:W2:Y:S02]  /*04f0*/  LDG.E.64 R16, desc[UR10][R10.64] ;  /* 0x0000000a0a107981 */ /* 0x000ea4000c1e1b00 */
[----:B--2---:R-:W-:-:S04]  /*0500*/  IMAD R25, R25, R16, RZ ;  /* 0x0000001019197224 */ /* 0x004fc800078e02ff */
[----:B------:R-:W-:Y:S02]  /*0510*/  IMAD R17, R17, R24, R25 ;  /* 0x0000001811117224 */ /* 0x000fe400078e0219 */
[----:B------:R-:W-:Y:S01]  /*0520*/  IMAD.WIDE.U32 R24, R24, R16, RZ ;  /* 0x0000001018187225 */ /* 0x000fe200078e00ff */
[----:B------:R-:W-:-:S04]  /*0530*/  IADD3 R16, P0, PT, R18, R27, RZ ;  /* 0x0000001b12107210 */ /* 0x000fc80007f1e0ff */
[----:B------:R-:W-:Y:S02]  /*0540*/  IADD3 R25, PT, PT, R25, R17, RZ ;  /* 0x0000001119197210 */ /* 0x000fe40007ffe0ff */
[----:B------:R-:W-:-:S03]  /*0550*/  IADD3.X R17, PT, PT, R19, R5, RZ, P0, !PT ;  /* 0x0000000513117210 */ /* 0x000fc600007fe4ff */
[----:B------:R0:W-:Y:S04]  /*0560*/  STG.E.64 desc[UR10][R14.64+-0x10], R24 ;  /* 0xfffff0180e007986 */ /* 0x0001e8000c101b0a */
[----:B-1----:R-:W2:Y:S04]  /*0570*/  LDG.E.64 R20, desc[UR10][R16.64] ;  /* 0x0000000a10147981 */ /* 0x002ea8000c1e1b00 */
        /* <DEDUP_REMOVED lines=27> */
[----:B------:R-:W2:Y:S01]  /*0730*/  LDG.E.64 R16, desc[UR10][R10.64] ;  /* 0x0000000a0a107981 */ /* 0x000ea2000c1e1b00 */
[----:B------:R-:W-:-:S04]  /*0740*/  IADD3 R26, P0, PT, R20, R27, RZ ;  /* 0x0000001b141a7210 */ /* 0x000fc80007f1e0ff */
[----:B------:R-:W-:Y:S01]  /*0750*/  IADD3.X R27, PT, PT, R21, R5, RZ, P0, !PT ;  /* 0x00000005151b7210 */ /* 0x000fe200007fe4ff */
[----:B--2---:R-:W-:-:S04]  /*0760*/  IMAD R25, R25, R16, RZ ;  /* 0x0000001019197224 */ /* 0x004fc800078e02ff */
[----:B------:R-:W-:Y:S02]  /*0770*/  IMAD R25, R17, R24, R25 ;  /* 0x0000001811197224 */ /* 0x000fe400078e0219 */
[----:B------:R-:W-:-:S04]  /*0780*/  IMAD.WIDE.U32 R16, R24, R16, RZ ;  /* 0x0000001018107225 */ /* 0x000fc800078e00ff */
[----:B------:R-:W-:Y:S01]  /*0790*/  IMAD.MOV.U32 R24, RZ, RZ, R16 ;  /* 0x000000ffff187224 */ /* 0x000fe200078e0010 */
[----:B------:R-:W-:-:S05]  /*07a0*/  IADD3 R25, PT, PT, R17, R25, RZ ;  /* 0x0000001911197210 */ /* 0x000fca0007ffe0ff */
[----:B------:R0:W-:Y:S04]  /*07b0*/  STG.E.64 desc[UR10][R14.64+0x10], R24 ;  /* 0x000010180e007986 */ /* 0x0001e8000c101b0a */
[----:B------:R-:W2:Y:S04]  /*07c0*/  LDG.E.64 R26, desc[UR10][R26.64] ;  /* 0x0000000a1a1a7981 */ /* 0x000ea8000c1e1b00 */
[----:B-1----:R-:W2:Y:S01]  /*07d0*/  LDG.E.64 R18, desc[UR10][R10.64] ;  /* 0x0000000a0a127981 */ /* 0x002ea2000c1e1b00 */
[----:B------:R-:W-:Y:S02]  /*07e0*/  IADD3 R22, P0, PT, R22, -0x8, RZ ;  /* 0xfffffff816167810 */ /* 0x000fe40007f1e0ff */
[----:B------:R-:W-:-:S02]  /*07f0*/  LEA R6, P2, R4, R6, 0x6 ;  /* 0x0000000604067211 */ /* 0x000fc400078430ff */
[----:B------:R-:W-:Y:S02]  /*0800*/  IADD3.X R7, PT, PT, R7, -0x1, RZ, P0, !PT ;  /* 0xffffffff07077810 */ /* 0x000fe400007fe4ff */
[----:B------:R-:W-:Y:S02]  /*0810*/  ISETP.NE.U32.AND P0, PT, R22, RZ, PT ;  /* 0x000000ff1600720c */ /* 0x000fe40003f05070 */
[----:B------:R-:W-:Y:S02]  /*0820*/  IADD3.X R23, PT, PT, R23, R2, RZ, P2, !PT ;  /* 0x0000000217177210 */ /* 0x000fe400017fe4ff */
[----:B------:R-:W-:Y:S01]  /*0830*/  ISETP.NE.AND.EX P0, PT, R7, RZ, PT, P0 ;  /* 0x000000ff0700720c */ /* 0x000fe20003f05300 */
[-C--:B--2---:R-:W-:Y:S02]  /*0840*/  IMAD R21, R27, R18.reuse, RZ ;  /* 0x000000121b157224 */ /* 0x084fe400078e02ff */
[----:B------:R-:W-:Y:S01]  /*0850*/  IMAD.WIDE.U32 R16, R26, R18, RZ ;  /* 0x000000121a107225 */ /* 0x000fe200078e00ff */
[----:B------:R-:W-:-:S03]  /*0860*/  IADD3 R18, P1, PT, R14, 0x40, RZ ;  /* 0x000000400e127810 */ /* 0x000fc60007f3e0ff */
[----:B------:R-:W-:Y:S01]  /*0870*/  IMAD R21, R19, R26, R21 ;  /* 0x0000001a13157224 */ /* 0x000fe200078e0215 */
[----:B------:R-:W-:-:S04]  /*0880*/  IADD3.X R19, PT, PT, RZ, R15, RZ, P1, !PT ;  /* 0x0000000fff137210 */ /* 0x000fc80000ffe4ff */
[----:B------:R-:W-:-:S05]  /*0890*/  IADD3 R17, PT, PT, R17, R21, RZ ;  /* 0x0000001511117210 */ /* 0x000fca0007ffe0ff */
[----:B------:R0:W-:Y:S01]  /*08a0*/  STG.E.64 desc[UR10][R14.64+0x18], R16 ;  /* 0x000018100e007986 */ /* 0x0001e2000c101b0a */
[----:B------:R-:W-:Y:S05]  /*08b0*/  @P0 BRA `(.L_x_11) ;  /* 0xfffffff800ac0947 */ /* 0x000fea000383ffff */
[----:B------:R-:W1:Y:S01]  /*08c0*/  LDC R6, c[0x0][0x398] ;  /* 0x0000e600ff067b82 */ /* 0x000e620000000800 */
[----:B------:R-:W-:Y:S01]  /*08d0*/  IMAD.MOV.U32 R7, RZ, RZ, R0 ;  /* 0x000000ffff077224 */ /* 0x000fe200078e0000 */
[----:B-1----:R-:W-:-:S07]  /*08e0*/  LOP3.LUT R6, R6, 0xfffffff8, RZ, 0xc0, !PT ;  /* 0xfffffff806067812 */ /* 0x002fce00078ec0ff */
.L_x_10:
[----:B------:R-:W1:Y:S02]  /*08f0*/  LDCU UR6, c[0x0][0x398] ;  /* 0x00007300ff0677ac */ /* 0x000e640008000800 */
[----:B-1----:R-:W-:-:S04]  /*0900*/  ULOP3.LUT UR6, UR6, 0x7, URZ, 0xc0, !UPT ;  /* 0x0000000706067892 */ /* 0x002fc8000f8ec0ff */
[----:B------:R-:W-:-:S04]  /*0910*/  UISETP.NE.U32.AND UP1, UPT, UR6, URZ, UPT ;  /* 0x000000ff0600728c */ /* 0x000fc8000bf25070 */
[----:B------:R-:W-:-:S09]  /*0920*/  UISETP.NE.AND.EX UP1, UPT, URZ, URZ, UPT, UP1 ;  /* 0x000000ffff00728c */ /* 0x000fd2000bf25310 */
[----:B------:R-:W-:Y:S05]  /*0930*/  BRA.U !UP1, `(.L_x_12) ;  /* 0x0000000909047547 */ /* 0x000fea000b800000 */
[----:B------:R-:W1:Y:S01]  /*0940*/  LDCU UR7, c[0x0][0x398] ;  /* 0x00007300ff0777ac */ /* 0x000e620008000800 */
[----:B------:R-:W-:-:S04]  /*0950*/  UIADD3 UR6, UP1, UPT, UR6, -0x1, URZ ;  /* 0xffffffff06067890 */ /* 0x000fc8000ff3e0ff */
[----:B------:R-:W-:Y:S02]  /*0960*/  UIADD3.X UR9, UPT, UPT, URZ, -0x1, URZ, UP1, !UPT ;  /* 0xffffffffff097890 */ /* 0x000fe40008ffe4ff */
[----:B------:R-:W-:-:S04]  /*0970*/  UISETP.GE.U32.AND UP2, UPT, UR6, 0x3, UPT ;  /* 0x000000030600788c */ /* 0x000fc8000bf46070 */
[----:B------:R-:W-:Y:S02]  /*0980*/  UISETP.GE.U32.AND.EX UP2, UPT, UR9, URZ, UPT, UP2 ;  /* 0x000000ff0900728c */ /* 0x000fe4000bf46120 */
[----:B-1----:R-:W-:-:S04]  /*0990*/  ULOP3.LUT UR7, UR7, 0x3, URZ, 0xc0, !UPT ;  /* 0x0000000307077892 */ /* 0x002fc8000f8ec0ff */
[----:B------:R-:W-:-:S04]  /*09a0*/  UISETP.NE.U32.AND UP1, UPT, UR7, URZ, UPT ;  /* 0x000000ff0700728c */ /* 0x000fc8000bf25070 */
[----:B------:R-:W-:Y:S01]  /*09b0*/  UISETP.NE.AND.EX UP1, UPT, URZ, URZ, UPT, UP1 ;  /* 0x000000ffff00728c */ /* 0x000fe2000bf25310 */
[----:B------:R-:W-:Y:S10]  /*09c0*/  BRA.U !UP2, `(.L_x_13) ;  /* 0x000000010adc7547 */ /* 0x000ff4000b800000 */
[----:B0-----:R-:W0:Y:S01]  /*09d0*/  S2R R14, SR_TID.X ;  /* 0x00000000000e7919 */ /* 0x001e220000002100 */
[----:B------:R-:W-:Y:S01]  /*09e0*/  IMAD R15, R7, R8, RZ ;  /* 0x00000008070f7224 */ /* 0x000fe200078e02ff */
[----:B------:R-:W1:Y:S01]  /*09f0*/  LDCU.64 UR12, c[0x0][0x388] ;  /* 0x00007100ff0c77ac */ /* 0x000e620008000a00 */
[----:B------:R-:W2:Y:S02]  /*0a00*/  LDG.E.64 R22, desc[UR10][R10.64] ;  /* 0x0000000a0a167981 */ /* 0x000ea4000c1e1b00 */
[----:B------:R-:W-:Y:S02]  /*0a10*/  IMAD R17, R6, R9, R15 ;  /* 0x0000000906117224 */ /* 0x000fe400078e020f */
[----:B------:R-:W-:-:S03]  /*0a20*/  HFMA2 R15, -RZ, RZ, 0, 0 ;  /* 0x00000000ff0f7431 */ /* 0x000fc600000001ff */
[----:B0-----:R-:W-:-:S05]  /*0a30*/  IMAD.WIDE.U32 R14, R6, R8, R14 ;  /* 0x00000008060e7225 */ /* 0x001fca00078e000e */
[----:B------:R-:W-:Y:S02]  /*0a40*/  IADD3 R15, PT, PT, R15, R17, RZ ;  /* 0x000000110f0f7210 */ /* 0x000fe40007ffe0ff */
[----:B-1----:R-:W-:-:S04]  /*0a50*/  LEA R18, P0, R14, UR12, 0x3 ;  /* 0x0000000c0e127c11 */ /* 0x002fc8000f8018ff */
[----:B------:R-:W-:Y:S01]  /*0a60*/  LEA.HI.X R19, R14, UR13, R15, 0x3, P0 ;  /* 0x0000000d0e137c11 */ /* 0x000fe200080f1c0f */
[----:B------:R-:W0:Y:S04]  /*0a70*/  LDCU.64 UR12, c[0x0][0x390] ;  /* 0x00007200ff0c77ac */ /* 0x000e280008000a00 */
[----:B------:R1:W2:Y:S01]  /*0a80*/  LDG.E.64 R14, desc[UR10][R18.64] ;  /* 0x0000000a120e7981 */ /* 0x0002a2000c1e1b00 */
[----:B------:R-:W-:Y:S02]  /*0a90*/  IMAD R21, R3, UR14, RZ ;  /* 0x0000000e03157c24 */ /* 0x000fe4000f8e02ff */
[----:B------:R-:W-:-:S04]  /*0aa0*/  IMAD.WIDE.U32 R16, R12, UR14, R6 ;  /* 0x0000000e0c107c25 */ /* 0x000fc8000f8e0006 */
[----:B------:R-:W-:Y:S01]  /*0ab0*/  IMAD R27, R12, UR15, R21 ;  /* 0x0000000f0c1b7c24 */ /* 0x000fe2000f8e0215 */
[----:B------:R-:W-:-:S03]  /*0ac0*/  SHF.L.U32 R21, R4, 0x3, RZ ;  /* 0x0000000304157819 */ /* 0x000fc600000006ff */
[----:B------:R-:W-:Y:S01]  /*0ad0*/  IMAD.IADD R17, R17, 0x1, R27 ;  /* 0x0000000111117824 */ /* 0x000fe200078e021b */
[----:B-1----:R-:W-:-:S04]  /*0ae0*/  IADD3 R18, P1, PT, R18, R21, RZ ;  /* 0x0000001512127210 */ /* 0x002fc80007f3e0ff */
[----:B------:R-:W-:Y:S01]  /*0af0*/  IADD3.X R19, PT, PT, R19, R5, RZ, P1, !PT ;  /* 0x0000000513137210 */ /* 0x000fe20000ffe4ff */
[----:B--2---:R-:W-:-:S04]  /*0b00*/  IMAD R25, R15, R22, RZ ;  /* 0x000000160f197224 */ /* 0x004fc800078e02ff */
[----:B------:R-:W-:Y:S02]  /*0b10*/  IMAD R25, R23, R14, R25 ;  /* 0x0000000e17197224 */ /* 0x000fe400078e0219 */
[----:B------:R-:W-:Y:S01]  /*0b20*/  IMAD.WIDE.U32 R14, R14, R22, RZ ;  /* 0x000000160e0e7225 */ /* 0x000fe200078e00ff */
[----:B0-----:R-:W-:-:S04]  /*0b30*/  LEA R22, P0, R16, UR12, 0x3 ;  /* 0x0000000c10167c11 */ /* 0x001fc8000f8018ff */
[----:B------:R-:W-:Y:S02]  /*0b40*/  LEA.HI.X R23, R16, UR13, R17, 0x3, P0 ;  /* 0x0000000d10177c11 */ /* 0x000fe400080f1c11 */
[----:B------:R-:W-:Y:S02]  /*0b50*/  IADD3 R27, PT, PT, R15, R25, RZ ;  /* 0x000000190f1b7210 */ /* 0x000fe40007ffe0ff */
[----:B------:R-:W-:-:S05]  /*0b60*/  MOV R26, R14 ;  /* 0x0000000e001a7202 */ /* 0x000fca0000000f00 */
[----:B------:R1:W-:Y:S04]  /*0b70*/  STG.E.64 desc[UR10][R22.64], R26 ;  /* 0x0000001a16007986 */ /* 0x0003e8000c101b0a */
[----:B------:R-:W2:Y:S04]  /*0b80*/  LDG.E.64 R14, desc[UR10][R18.64] ;  /* 0x0000000a120e7981 */ /* 0x000ea8000c1e1b00 */
[----:B------:R-:W2:Y:S01]  /*0b90*/  LDG.E.64 R16, desc[UR10][R10.64] ;  /* 0x0000000a0a107981 */ /* 0x000ea2000c1e1b00 */
[----:B------:R-:W-:-:S05]  /*0ba0*/  IADD3 R24, P0, PT, R18, R21, RZ ;  /* 0x0000001512187210 */ /* 0x000fca0007f1e0ff */
[----:B------:R-:W-:Y:S02]  /*0bb0*/  IMAD.X R25, R19, 0x1, R5, P0 ;  /* 0x0000000113197824 */ /* 0x000fe400000e0605 */
[----:B--2---:R-:W-:-:S04]  /*0bc0*/  IMAD R15, R15, R16, RZ ;  /* 0x000000100f0f7224 */ /* 0x004fc800078e02ff */
[----:B------:R-:W-:Y:S02]  /*0bd0*/  IMAD R29, R17, R14, R15 ;  /* 0x0000000e111d7224 */ /* 0x000fe400078e020f */
[----:B------:R-:W-:-:S05]  /*0be0*/  IMAD.WIDE.U32 R14, R14, R16, RZ ;  /* 0x000000100e0e7225 */ /* 0x000fca00078e00ff */
[----:B------:R-:W-:Y:S02]  /*0bf0*/  IADD3 R29, PT, PT, R15, R29, RZ ;  /* 0x0000001d0f1d7210 */ /* 0x000fe40007ffe0ff */
[----:B------:R-:W-:-:S05]  /*0c00*/  MOV R28, R14 ;  /* 0x0000000e001c7202 */ /* 0x000fca0000000f00 */
[----:B------:R1:W-:Y:S04]  /*0c10*/  STG.E.64 desc[UR10][R22.64+0x8], R28 ;  /* 0x0000081c16007986 */ /* 0x0003e8000c101b0a */
[----:B------:R-:W2:Y:S04]  /*0c20*/  LDG.E.64 R14, desc[UR10][R24.64] ;  /* 0x0000000a180e7981 */ /* 0x000ea8000c1e1b00 */
[----:B------:R-:W2:Y:S01]  /*0c30*/  LDG.E.64 R16, desc[UR10][R10.64] ;  /* 0x0000000a0a107981 */ /* 0x000ea2000c1e1b00 */
[----:B------:R-:W-:-:S04]  /*0c40*/  IADD3 R18, P0, PT, R24, R21, RZ ;  /* 0x0000001518127210 */ /* 0x000fc80007f1e0ff */
[----:B------:R-:W-:Y:S01]  /*0c50*/  IADD3.X R19, PT, PT, R25, R5, RZ, P0, !PT ;  /* 0x0000000519137210 */ /* 0x000fe200007fe4ff */
[-C--:B--2---:R-:W-:Y:S02]  /*0c60*/  IMAD R15, R15, R16.reuse, RZ ;  /* 0x000000100f0f7224 */ /* 0x084fe400078e02ff */
[----:B------:R-:W-:-:S04]  /*0c70*/  IMAD.WIDE.U32 R20, R14, R16, RZ ;  /* 0x000000100e147225 */ /* 0x000fc800078e00ff */
[----:B------:R-:W-:-:S04]  /*0c80*/  IMAD R15, R17, R14, R15 ;  /* 0x0000000e110f7224 */ /* 0x000fc800078e020f */
[----:B------:R-:W-:-:S05]  /*0c90*/  IMAD.IADD R21, R21, 0x1, R15 ;  /* 0x0000000115157824 */ /* 0x000fca00078e020f */
[----:B------:R1:W-:Y:S04]  /*0ca0*/  STG.E.64 desc[UR10][R22.64+0x10], R20 ;  /* 0x0000101416007986 */ /* 0x0003e8000c101b0a */
[----:B------:R-:W2:Y:S04]  /*0cb0*/  LDG.E.64 R18, desc[UR10][R18.64] ;  /* 0x0000000a12127981 */ /* 0x000ea8000c1e1b00 */
[----:B------:R-:W2:Y:S01]  /*0cc0*/  LDG.E.64 R14, desc[UR10][R10.64] ;  /* 0x0000000a0a0e7981 */ /* 0x000ea2000c1e1b00 */
[----:B------:R-:W-:-:S04]  /*0cd0*/  IADD3 R6, P0, PT, R6, 0x4, RZ ;  /* 0x0000000406067810 */ /* 0x000fc80007f1e0ff */
[----:B------:R-:W-:Y:S01]  /*0ce0*/  IADD3.X R7, PT, PT, RZ, R7, RZ, P0, !PT ;  /* 0x00000007ff077210 */ /* 0x000fe200007fe4ff */
[-C--:B--2---:R-:W-:Y:S02]  /*0cf0*/  IMAD R25, R19, R14.reuse, RZ ;  /* 0x0000000e13197224 */ /* 0x084fe400078e02ff */
[----:B------:R-:W-:-:S04]  /*0d00*/  IMAD.WIDE.U32 R16, R18, R14, RZ ;  /* 0x0000000e12107225 */ /* 0x000fc800078e00ff */
[----:B------:R-:W-:-:S05]  /*0d10*/  IMAD R25, R15, R18, R25 ;  /* 0x000000120f197224 */ /* 0x000fca00078e0219 */
[----:B------:R-:W-:-:S05]  /*0d20*/  IADD3 R17, PT, PT, R17, R25, RZ ;  /* 0x0000001911117210 */ /* 0x000fca0007ffe0ff */
[----:B------:R1:W-:Y:S02]  /*0d30*/  STG.E.64 desc[UR10][R22.64+0x18], R16 ;  /* 0x0000181016007986 */ /* 0x0003e4000c101b0a */
.L_x_13:
[----:B------:R-:W-:Y:S05]  /*0d40*/  BRA.U !UP1, `(.L_x_12) ;  /* 0x0000000509007547 */ /* 0x000fea000b800000 */
[----:B------:R-:W-:Y:S02]  /*0d50*/  UISETP.NE.U32.AND UP1, UPT, UR7, 0x1, UPT ;  /* 0x000000010700788c */ /* 0x000fe4000bf25070 */
[----:B------:R-:W-:Y:S02]  /*0d60*/  ULOP3.LUT UP2, URZ, UR14, 0x1, URZ, 0xc0, !UPT ;  /* 0x000000010eff7892 */ /* 0x000fe4000f84c0ff */
[----:B------:R-:W-:-:S09]  /*0d70*/  UISETP.NE.AND.EX UP1, UPT, URZ, URZ, UPT, UP1 ;  /* 0x000000ffff00728c */ /* 0x000fd2000bf25310 */
[----:B------:R-:W-:Y:S05]  /*0d80*/  BRA.U !UP1, `(.L_x_14) ;  /* 0x0000000109907547 */ /* 0x000fea000b800000 */
[----:B0-----:R-:W0:Y:S01]  /*0d90*/  S2R R14, SR_TID.X ;  /* 0x00000000000e7919 */ /* 0x001e220000002100 */
[----:B------:R-:W-:Y:S01]  /*0da0*/  IMAD R15, R7, R8, RZ ;  /* 0x00000008070f7224 */ /* 0x000fe200078e02ff */
[----:B------:R-:W2:Y:S03]  /*0db0*/  LDCU.64 UR6, c[0x0][0x388] ;  /* 0x00007100ff0677ac */ /* 0x000ea60008000a00 */
[----:B-1----:R-:W-:Y:S02]  /*0dc0*/  IMAD R17, R6, R9, R15 ;  /* 0x0000000906117224 */ /* 0x002fe400078e020f */
[----:B------:R-:W-:-:S03]  /*0dd0*/  HFMA2 R15, -RZ, RZ, 0, 0 ;  /* 0x00000000ff0f7431 */ /* 0x000fc600000001ff */
[----:B0-----:R-:W-:-:S04]  /*0de0*/  IMAD.WIDE.U32 R14, R6, R8, R14 ;  /* 0x00000008060e7225 */ /* 0x001fc800078e000e */
[----:B------:R-:W-:Y:S01]  /*0df0*/  IMAD.IADD R17, R15, 0x1, R17 ;  /* 0x000000010f117824 */ /* 0x000fe200078e0211 */
[----:B--2---:R-:W-:-:S04]  /*0e00*/  LEA R24, P0, R14, UR6, 0x3 ;  /* 0x000000060e187c11 */ /* 0x004fc8000f8018ff */
[----:B------:R-:W-:Y:S01]  /*0e10*/  LEA.HI.X R25, R14, UR7, R17, 0x3, P0 ;  /* 0x000000070e197c11 */ /* 0x000fe200080f1c11 */
[----:B------:R-:W0:Y:S01]  /*0e20*/  LDCU.64 UR6, c[0x0][0x390] ;  /* 0x00007200ff0677ac */ /* 0x000e220008000a00 */
[----:B------:R-:W2:Y:S04]  /*0e30*/  LDG.E.64 R14, desc[UR10][R10.64] ;  /* 0x0000000a0a0e7981 */ /* 0x000ea8000c1e1b00 */
[----:B------:R-:W2:Y:S01]  /*0e40*/  LDG.E.64 R16, desc[UR10][R24.64] ;  /* 0x0000000a18107981 */ /* 0x000ea2000c1e1b00 */
[----:B------:R-:W-:Y:S01]  /*0e50*/  IMAD R21, R3, UR14, RZ ;  /* 0x0000000e03157c24 */ /* 0x000fe2000f8e02ff */
[----:B------:R-:W-:Y:S01]  /*0e60*/  SHF.L.U32 R27, R4, 0x3, RZ ;  /* 0x00000003041b7819 */ /* 0x000fe200000006ff */
[----:B------:R-:W-:-:S03]  /*0e70*/  IMAD.WIDE.U32 R18, R12, UR14, R6 ;  /* 0x0000000e0c127c25 */ /* 0x000fc6000f8e0006 */
[----:B------:R-:W-:Y:S01]  /*0e80*/  IADD3 R22, P1, PT, R24, R27, RZ ;  /* 0x0000001b18167210 */ /* 0x000fe20007f3e0ff */
[----:B------:R-:W-:Y:S01]  /*0e90*/  IMAD R23, R12, UR15, R21 ;  /* 0x0000000f0c177c24 */ /* 0x000fe2000f8e0215 */
[----:B0-----:R-:W-:Y:S01]  /*0ea0*/  LEA R20, P0, R18, UR6, 0x3 ;  /* 0x0000000612147c11 */ /* 0x001fe2000f8018ff */
[----:B--2---:R-:W-:-:S03]  /*0eb0*/  IMAD R21, R17, R14, RZ ;  /* 0x0000000e11157224 */ /* 0x004fc600078e02ff */
[----:B------:R-:W-:Y:S02]  /*0ec0*/  IADD3 R17, PT, PT, R19, R23, RZ ;  /* 0x0000001713117210 */ /* 0x000fe40007ffe0ff */
[----:B------:R-:W-:Y:S01]  /*0ed0*/  IADD3.X R23, PT, PT, R25, R5, RZ, P1, !PT ;  /* 0x0000000519177210 */ /* 0x000fe20000ffe4ff */
[----:B------:R-:W-:Y:S01]  /*0ee0*/  IMAD R19, R15, R16, R21 ;  /* 0x000000100f137224 */ /* 0x000fe200078e0215 */
[----:B------:R-:W-:Y:S01]  /*0ef0*/  LEA.HI.X R21, R18, UR7, R17, 0x3, P0 ;  /* 0x0000000712157c11 */ /* 0x000fe200080f1c11 */
[----:B------:R-:W-:-:S04]  /*0f00*/  IMAD.WIDE.U32 R14, R16, R14, RZ ;  /* 0x0000000e100e7225 */ /* 0x000fc800078e00ff */
[----:B------:R-:W-:Y:S01]  /*0f10*/  IMAD.IADD R19, R15, 0x1, R19 ;  /* 0x000000010f137824 */ /* 0x000fe200078e0213 */
[----:B------:R-:W-:-:S05]  /*0f20*/  MOV R18, R14 ;  /* 0x0000000e00127202 */ /* 0x000fca0000000f00 */
[----:B------:R2:W-:Y:S04]  /*0f30*/  STG.E.64 desc[UR10][R20.64], R18 ;  /* 0x0000001214007986 */ /* 0x0005e8000c101b0a */
[----:B------:R-:W3:Y:S04]  /*0f40*/  LDG.E.64 R22, desc[UR10][R22.64] ;  /* 0x0000000a16167981 */ /* 0x000ee8000c1e1b00 */
[----:B------:R-:W3:Y:S01]  /*0f50*/  LDG.E.64 R14, desc[UR10][R10.64] ;  /* 0x0000000a0a0e7981 */ /* 0x000ee2000c1e1b00 */
[----:B------:R-:W-:-:S04]  /*0f60*/  IADD3 R6, P0, PT, R6, 0x2, RZ ;  /* 0x0000000206067810 */ /* 0x000fc80007f1e0ff */
[----:B------:R-:W-:Y:S01]  /*0f70*/  IADD3.X R7, PT, PT, RZ, R7, RZ, P0, !PT ;  /* 0x00000007ff077210 */ /* 0x000fe200007fe4ff */
[-C--:B---3--:R-:W-:Y:S02]  /*0f80*/  IMAD R25, R23, R14.reuse, RZ ;  /* 0x0000000e17197224 */ /* 0x088fe400078e02ff */
[----:B------:R-:W-:-:S04]  /*0f90*/  IMAD.WIDE.U32 R16, R22, R14, RZ ;  /* 0x0000000e16107225 */ /* 0x000fc800078e00ff */
[----:B------:R-:W-:-:S05]  /*0fa0*/  IMAD R25, R15, R22, R25 ;  /* 0x000000160f197224 */ /* 0x000fca00078e0219 */
[----:B------:R-:W-:-:S05]  /*0fb0*/  IADD3 R17, PT, PT, R17, R25, RZ ;  /* 0x0000001911117210 */ /* 0x000fca0007ffe0ff */
[----:B------:R2:W-:Y:S02]  /*0fc0*/  STG.E.64 desc[UR10][R20.64+0x8], R16 ;  /* 0x0000081014007986 */ /* 0x0005e4000c101b0a */
.L_x_14:
[----:B------:R-:W-:Y:S05]  /*0fd0*/  BRA.U !UP2, `(.L_x_12) ;  /* 0x000000010a5c7547 */ /* 0x000fea000b800000 */
[----:B0-----:R-:W0:Y:S01]  /*0fe0*/  S2R R14, SR_TID.X ;  /* 0x00000000000e7919 */ /* 0x001e220000002100 */
[----:B------:R-:W3:Y:S01]  /*0ff0*/  LDCU.64 UR6, c[0x0][0x388] ;  /* 0x00007100ff0677ac */ /* 0x000ee20008000a00 */
[-C--:B------:R-:W-:Y:S02]  /*1000*/  IMAD R13, R7, R8.reuse, RZ ;  /* 0x00000008070d7224 */ /* 0x080fe400078e02ff */
[----:B------:R-:W-:Y:S01]  /*1010*/  IMAD.MOV.U32 R15, RZ, RZ, RZ ;  /* 0x000000ffff0f7224 */ /* 0x000fe200078e00ff */
[----:B------:R-:W4:Y:S01]  /*1020*/  LDG.E.64 R10, desc[UR10][R10.64] ;  /* 0x0000000a0a0a7981 */ /* 0x000f22000c1e1b00 */
[C---:B------:R-:W-:Y:S02]  /*1030*/  IMAD R13, R6.reuse, R9, R13 ;  /* 0x00000009060d7224 */ /* 0x040fe400078e020d */
[----:B0-----:R-:W-:-:S05]  /*1040*/  IMAD.WIDE.U32 R8, R6, R8, R14 ;  /* 0x0000000806087225 */ /* 0x001fca00078e000e */
[----:B------:R-:W-:Y:S02]  /*1050*/  IADD3 R9, PT, PT, R9, R13, RZ ;  /* 0x0000000d09097210 */ /* 0x000fe40007ffe0ff */
[----:B---3--:R-:W-:-:S04]  /*1060*/  LEA R14, P0, R8, UR6, 0x3 ;  /* 0x00000006080e7c11 */ /* 0x008fc8000f8018ff */
[----:B------:R-:W-:Y:S01]  /*1070*/  LEA.HI.X R15, R8, UR7, R9, 0x3, P0 ;  /* 0x00000007080f7c11 */ /* 0x000fe200080f1c09 */
[----:B------:R-:W0:Y:S04]  /*1080*/  LDCU.64 UR6, c[0x0][0x390] ;  /* 0x00007200ff0677ac */ /* 0x000e280008000a00 */
[----:B------:R-:W4:Y:S01]  /*1090*/  LDG.E.64 R8, desc[UR10][R14.64] ;  /* 0x0000000a0e087981 */ /* 0x000f22000c1e1b00 */
[----:B------:R-:W-:Y:S02]  /*10a0*/  IMAD R3, R3, UR14, RZ ;  /* 0x0000000e03037c24 */ /* 0x000fe4000f8e02ff */
[----:B------:R-:W-:-:S04]  /*10b0*/  IMAD.WIDE.U32 R6, R12, UR14, R6 ;  /* 0x0000000e0c067c25 */ /* 0x000fc8000f8e0006 */
[----:B--2---:R-:W-:Y:S02]  /*10c0*/  IMAD R19, R12, UR15, R3 ;  /* 0x0000000f0c137c24 */ /* 0x004fe4000f8e0203 */
[-C--:B----4-:R-:W-:Y:S02]  /*10d0*/  IMAD R3, R9, R10.reuse, RZ ;  /* 0x0000000a09037224 */ /* 0x090fe400078e02ff */
[----:B------:R-:W-:-:S04]  /*10e0*/  IMAD.WIDE.U32 R12, R8, R10, RZ ;  /* 0x0000000a080c7225 */ /* 0x000fc800078e00ff */
[----:B-1----:R-:W-:Y:S01]  /*10f0*/  IMAD R17, R11, R8, R3 ;  /* 0x000000080b117224 */ /* 0x002fe200078e0203 */
[----:B------:R-:W-:Y:S02]  /*1100*/  IADD3 R3, PT, PT, R19, R7, RZ ;  /* 0x0000000713037210 */ /* 0x000fe40007ffe0ff */
[C---:B0-----:R-:W-:Y:S02]  /*1110*/  LEA R8, P0, R6.reuse, UR6, 0x3 ;  /* 0x0000000606087c11 */ /* 0x041fe4000f8018ff */
[----:B------:R-:W-:Y:S02]  /*1120*/  IADD3 R13, PT, PT, R13, R17, RZ ;  /* 0x000000110d0d7210 */ /* 0x000fe40007ffe0ff */
[----:B------:R-:W-:-:S05]  /*1130*/  LEA.HI.X R9, R6, UR7, R3, 0x3, P0 ;  /* 0x0000000706097c11 */ /* 0x000fca00080f1c03 */
[----:B------:R3:W-:Y:S04]  /*1140*/  STG.E.64 desc[UR10][R8.64], R12 ;  /* 0x0000000c08007986 */ /* 0x0007e8000c101b0a */
.L_x_12:
[----:B------:R-:W-:Y:S05]  /*1150*/  BRA.U UP0, `(.L_x_15) ;  /* 0xffffffed00dc7547 */ /* 0x000fea000b83ffff */
[----:B------:R-:W-:Y:S05]  /*1160*/  EXIT ;  /* 0x000000000000794d */ /* 0x000fea0003800000 */
.L_x_16:
        /* <DEDUP_REMOVED lines=9> */
.L_x_27:


//--------------------- .text._Z17per_row_AB_kernelPlS_S_ll --------------------------
	.section	.text._Z17per_row_AB_kernelPlS_S_ll,"ax",@progbits
	.align	128
        .global         _Z17per_row_AB_kernelPlS_S_ll
        .type           _Z17per_row_AB_kernelPlS_S_ll,@function
        .size           _Z17per_row_AB_kernelPlS_S_ll,(.L_x_28 - _Z17per_row_AB_kernelPlS_S_ll)
        .other          _Z17per_row_AB_kernelPlS_S_ll,@"STO_CUDA_ENTRY STV_DEFAULT"
_Z17per_row_AB_kernelPlS_S_ll:
.text._Z17per_row_AB_kernelPlS_S_ll:
[----:B------:R-:W-:Y:S01]  /*0000*/  LDC R1, c[0x0][0x37c] ;  /* 0x0000df00ff017b82 */ /* 0x000fe20000000800 */
[----:B------:R-:W0:Y:S02]  /*0010*/  LDCU.64 UR12, c[0x0][0x3a0] ;  /* 0x00007400ff0c77ac */ /* 0x000e240008000a00 */
[----:B0-----:R-:W-:-:S04]  /*0020*/  UISETP.GE.U32.AND UP0, UPT, UR12, 0x1, UPT ;  /* 0x000000010c00788c */ /* 0x001fc8000bf06070 */
[----:B------:R-:W-:-:S06]  /*0030*/  UISETP.GE.AND.EX UP0, UPT, UR13, URZ, UPT, UP0 ;  /* 0x000000ff0d00728c */ /* 0x000fcc000bf06300 */
[----:B------:R-:W-:-:S13]  /*0040*/  PLOP3.LUT P0, PT, PT, PT, UP0, 0x80, 0x8 ;  /* 0x000000000008781c */ /* 0x000fda0003f0f008 */
[----:B------:R-:W-:Y:S05]  /*0050*/  @!P0 EXIT ;  /* 0x000000000000894d */ /* 0x000fea0003800000 */
[----:B------:R-:W0:Y:S01]  /*0060*/  S2R R3, SR_TID.X ;  /* 0x0000000000037919 */ /* 0x000e220000002100 */
[----:B------:R-:W1:Y:S01]  /*0070*/  LDCU.64 UR6, c[0x0][0x398] ;  /* 0x00007300ff0677ac */ /* 0x000e620008000a00 */
[----:B------:R-:W2:Y:S01]  /*0080*/  S2UR UR16, SR_CTAID.X ;  /* 0x00000000001079c3 */ /* 0x000ea20000002500 */
[----:B------:R-:W3:Y:S01]  /*0090*/  LDCU.64 UR10, c[0x0][0x3a0] ;  /* 0x00007400ff0a77ac */ /* 0x000ee20008000a00 */
[----:B------:R-:W-:Y:S02]  /*00a0*/  UIADD3 UR5, UP0, UPT, UR12, -0x1, URZ ;  /* 0xffffffff0c057890 */ /* 0x000fe4000ff1e0ff */
[----:B------:R-:W-:Y:S02]  /*00b0*/  ULOP3.LUT UR15, UR12, 0xfffffff8, URZ, 0xc0, !UPT ;  /* 0xfffffff80c0f7892 */ /* 0x000fe4000f8ec0ff */
[----:B------:R-:W-:Y:S01]  /*00c0*/  ULOP3.LUT UR14, UR13, 0x7fffffff, URZ, 0xc0, !UPT ;  /* 0x7fffffff0d0e7892 */ /* 0x000fe2000f8ec0ff */
[----:B------:R-:W4:Y:S01]  /*00d0*/  LDCU.64 UR26, c[0x0][0x358] ;  /* 0x00006b00ff1a77ac */ /* 0x000f220008000a00 */
[----:B-1----:R-:W-:-:S02]  /*00e0*/  UIMAD UR4, UR13, UR6, URZ ;  /* 0x000000060d0472a4 */ /* 0x002fc4000f8e02ff */
[----:B------:R-:W-:Y:S02]  /*00f0*/  UIMAD.WIDE.U32 UR8, UR12, UR6, URZ ;  /* 0x000000060c0872a5 */ /* 0x000fe4000f8e00ff */
[----:B------:R-:W-:Y:S02]  /*0100*/  UIMAD UR4, UR12, UR7, UR4 ;  /* 0x000000070c0472a4 */ /* 0x000fe4000f8e0204 */
[----:B------:R-:W-:Y:S02]  /*0110*/  UIADD3.X UR6, UPT, UPT, UR13, -0x1, URZ, UP0, !UPT ;  /* 0xffffffff0d067890 */ /* 0x000fe400087fe4ff */
[----:B--2---:R-:W-:Y:S02]  /*0120*/  UIMAD.WIDE.U32 UR28, UR16, UR12, URZ ;  /* 0x0000000c101c72a5 */ /* 0x004fe4000f8e00ff */
[----:B------:R-:W-:Y:S02]  /*0130*/  UISETP.GE.U32.AND UP0, UPT, UR5, 0x7, UPT ;  /* 0x000000070500788c */ /* 0x000fe4000bf06070 */
[----:B------:R-:W-:Y:S01]  /*0140*/  UIADD3 UR17, UPT, UPT, UR9, UR4, URZ ;  /* 0x0000000409117290 */ /* 0x000fe2000fffe0ff */
[----:B0-----:R-:W-:Y:S01]  /*0150*/  IMAD.WIDE.U32 R8, R3, UR12, RZ ;  /* 0x0000000c03087c25 */ /* 0x001fe2000f8e00ff */
[----:B------:R-:W-:-:S02]  /*0160*/  UIMAD UR16, UR16, UR13, UR29 ;  /* 0x0000000d101072a4 */ /* 0x000fc4000f8e021d */
[----:B---3--:R-:W-:Y:S01]  /*0170*/  UIMAD.WIDE.U32 UR10, UR28, UR12, UR10 ;  /* 0x0000000c1c0a72a5 */ /* 0x008fe2000f8e000a */
[----:B------:R-:W-:Y:S01]  /*0180*/  IMAD R0, R3, UR13, R9 ;  /* 0x0000000d03007c24 */ /* 0x000fe2000f8e0209 */
[----:B------:R-:W-:Y:S02]  /*0190*/  USHF.L.U64.HI UR17, UR8, 0x6, UR17 ;  /* 0x0000000608117899 */ /* 0x000fe40008010211 */
[----:B------:R-:W-:Y:S01]  /*01a0*/  UISETP.GE.U32.AND.EX UP0, UPT, UR6, URZ, UPT, UP0 ;  /* 0x000000ff0600728c */ /* 0x000fe2000bf06100 */
[----:B------:R-:W-:Y:S01]  /*01b0*/  UMOV UR4, URZ ;  /* 0x000000ff00047c82 */ /* 0x000fe20008000000 */
[----:B----4-:R-:W-:-:S09]  /*01c0*/  UMOV UR5, URZ ;  /* 0x000000ff00057c82 */ /* 0x010fd20008000000 */
.L_x_22:
[----:B0-----:R-:W0:Y:S01]  /*01d0*/  LDCU.64 UR12, c[0x0][0x380] ;  /* 0x00007000ff0c77ac */ /* 0x001e220008000a00 */
[----:B------:R-:W-:-:S04]  /*01e0*/  UIADD3 UR6, UP1, UPT, UR4, UR28, URZ ;  /* 0x0000001c04067290 */ /* 0x000fc8000ff3e0ff */
[----:B------:R-:W-:Y:S02]  /*01f0*/  UIADD3.X UR7, UPT, UPT, UR5, UR16, URZ, UP1, !UPT ;  /* 0x0000001005077290 */ /* 0x000fe40008ffe4ff */
[----:B0-----:R-:W-:-:S04]  /*0200*/  ULEA UR12, UP1, UR6, UR12, 0x3 ;  /* 0x0000000c060c7291 */ /* 0x001fc8000f8218ff */
[----:B------:R-:W-:-:S03]  /*0210*/  ULEA.HI.X UR13, UR6, UR13, UR7, 0x3, UP1 ;  /* 0x0000000d060d7291 */ /* 0x000fc600088f1c07 */
[----:B------:R-:W-:Y:S01]  /*0220*/  UMOV UR7, URZ ;  /* 0x000000ff00077c82 */ /* 0x000fe20008000000 */
[----:B------:R-:W-:Y:S01]  /*0230*/  UMOV UR6, URZ ;  /* 0x000000ff00067c82 */ /* 0x000fe20008000000 */
[----:B-123--:R-:W-:Y:S07]  /*0240*/  BRA.U !UP0, `(.L_x_17) ;  /* 0x0000000d08307547 */ /* 0x00efee000b800000 */
[----:B------:R-:W0:Y:S01]  /*0250*/  LDCU.64 UR6, c[0x0][0x3a0] ;  /* 0x00007400ff0677ac */ /* 0x000e220008000a00 */
[----:B------:R-:W1:Y:S01]  /*0260*/  S2R R2, SR_TID.X ;  /* 0x0000000000027919 */ /* 0x000e620000002100 */
[----:B------:R-:W-:Y:S01]  /*0270*/  IMAD.MOV.U32 R3, RZ, RZ, RZ ;  /* 0x000000ffff037224 */ /* 0x000fe200078e00ff */
[----:B------:R-:W-:Y:S01]  /*0280*/  UIADD3 URZ, UP6, UPT, UR28, 0x2, URZ ;  /* 0x000000021cff7890 */ /* 0x000fe2000ffde0ff */
[----:B------:R-:W2:Y:S03]  /*0290*/  LDCU.64 UR24, c[0x0][0x3a0] ;  /* 0x00007400ff1877ac */ /* 0x000ea60008000a00 */
[----:B------:R-:W-:Y:S01]  /*02a0*/  UIADD3.X UR44, UPT, UPT, URZ, UR16, URZ, UP6, !UPT ;  /* 0x00000010ff2c7290 */ /* 0x000fe2000b7fe4ff */
[----:B------:R-:W3:Y:S01]  /*02b0*/  LDCU.64 UR20, c[0x0][0x398] ;  /* 0x00007300ff1477ac */ /* 0x000ee20008000a00 */
[----:B------:R-:W4:Y:S01]  /*02c0*/  LDCU.64 UR48, c[0x0][0x398] ;  /* 0x00007300ff3077ac */ /* 0x000f220008000a00 */
[----:B0-----:R-:W-:-:S02]  /*02d0*/  UIMAD UR22, UR16, UR6, URZ ;  /* 0x00000006101672a4 */ /* 0x001fc4000f8e02ff */
[----:B------:R-:W-:Y:S02]  /*02e0*/  UIADD3 UR53, UPT, UPT, UR28, 0x2, URZ ;  /* 0x000000021c357890 */ /* 0x000fe4000fffe0ff */
[----:B------:R-:W-:Y:S02]  /*02f0*/  UIMAD UR45, UR28, UR7, UR22 ;  /* 0x000000071c2d72a4 */ /* 0x000fe4000f8e0216 */
[----:B------:R-:W-:Y:S02]  /*0300*/  UIMAD.WIDE.U32 UR18, UR28, UR6, UR4 ;  /* 0x000000061c1272a5 */ /* 0x000fe4000f8e0004 */
[----:B--2---:R-:W-:Y:S02]  /*0310*/  UIMAD UR24, UR16, UR24, URZ ;  /* 0x00000018101872a4 */ /* 0x004fe4000f8e02ff */
[----:B------:R-:W-:Y:S01]  /*0320*/  UIADD3 UR19, UPT, UPT, UR45, UR19, URZ ;  /* 0x000000132d137290 */ /* 0x000fe2000fffe0ff */
[----:B------:R-:W0:Y:S01]  /*0330*/  LDCU.64 UR22, c[0x0][0x3a0] ;  /* 0x00007400ff1677ac */ /* 0x000e220008000a00 */
[----:B-1----:R-:W-:-:S02]  /*0340*/  SHF.L.U32 R22, R2, 0x3, RZ ;  /* 0x0000000302167819 */ /* 0x002fc400000006ff */
[----:B----4-:R-:W-:Y:S01]  /*0350*/  MOV R5, UR48 ;  /* 0x0000003000057c02 */ /* 0x010fe20008000f00 */
[----:B------:R-:W-:Y:S01]  /*0360*/  UIADD3 URZ, UP2, UPT, UR28, 0x6, URZ ;  /* 0x000000061cff7890 */ /* 0x000fe2000ff5e0ff */
[--C-:B------:R-:W-:Y:S01]  /*0370*/  SHF.R.U32.HI R23, RZ, 0x1d, R2.reuse ;  /* 0x0000001dff177819 */ /* 0x100fe20000011602 */
[----:B------:R-:W-:Y:S02]  /*0380*/  UIADD3 URZ, UP3, UPT, UR28, 0x5, URZ ;  /* 0x000000051cff7890 */ /* 0x000fe4000ff7e0ff */
[----:B------:R-:W-:Y:S01]  /*0390*/  UIADD3 URZ, UP4, UPT, UR28, 0x4, URZ ;  /* 0x000000041cff7890 */ /* 0x000fe2000ff9e0ff */
[----:B------:R-:W-:Y:S01]  /*03a0*/  IMAD.WIDE.U32 R4, R5, UR18, R2 ;  /* 0x0000001205047c25 */ /* 0x000fe2000f8e0002 */
[----:B------:R-:W-:Y:S02]  /*03b0*/  UIADD3 URZ, UP5, UPT, UR28, 0x3, URZ ;  /* 0x000000031cff7890 */ /* 0x000fe4000ffbe0ff */
[----:B------:R-:W-:Y:S01]  /*03c0*/  UIADD3 UR30, UP1, UPT, UR28, 0x7, URZ ;  /* 0x000000071c1e7890 */ /* 0x000fe2000ff3e0ff */
[----:B------:R-:W-:Y:S01]  /*03d0*/  IMAD.SHL.U32 R2, R4, 0x8, RZ ;  /* 0x0000000804027824 */ /* 0x000fe200078e00ff */
[----:B------:R-:W-:-:S02]  /*03e0*/  UIMAD UR24, UR28, UR25, UR24 ;  /* 0x000000191c1872a4 */ /* 0x000fc4000f8e0218 */
[----:B------:R-:W-:Y:S02]  /*03f0*/  UIADD3.X UR25, UPT, UPT, URZ, UR16, URZ, UP1, !UPT ;  /* 0x00000010ff197290 */ /* 0x000fe40008ffe4ff */
[----:B0-----:R-:W-:Y:S02]  /*0400*/  UIMAD UR44, UR44, UR22, URZ ;  /* 0x000000162c2c72a4 */ /* 0x001fe4000f8e02ff */
[----:B------:R-:W-:Y:S02]  /*0410*/  UIMAD.WIDE.U32 UR38, UR53, UR22, UR4 ;  /* 0x00000016352672a5 */ /* 0x000fe4000f8e0004 */
[----:B------:R-:W-:Y:S02]  /*0420*/  UIMAD UR53, UR53, UR23, UR44 ;  /* 0x00000017353572a4 */ /* 0x000fe4000f8e022c */
[----:B------:R-:W-:Y:S02]  /*0430*/  UIADD3.X UR31, UPT, UPT, URZ, UR16, URZ, UP2, !UPT ;  /* 0x00000010ff1f7290 */ /* 0x000fe400097fe4ff */
[----:B------:R-:W-:-:S02]  /*0440*/  UIADD3.X UR32, UPT, UPT, URZ, UR16, URZ, UP3, !UPT ;  /* 0x00000010ff207290 */ /* 0x000fc40009ffe4ff */
[----:B------:R-:W-:Y:S01]  /*0450*/  UIADD3.X UR34, UPT, UPT, URZ, UR16, URZ, UP4, !UPT ;  /* 0x00000010ff227290 */ /* 0x000fe2000a7fe4ff */
[----:B------:R-:W0:Y:S01]  /*0460*/  LDCU.64 UR44, c[0x0][0x388] ;  /* 0x00007100ff2c77ac */ /* 0x000e220008000a00 */
[----:B------:R-:W-:Y:S02]  /*0470*/  UIADD3.X UR35, UPT, UPT, URZ, UR16, URZ, UP5, !UPT ;  /* 0x00000010ff237290 */ /* 0x000fe4000affe4ff */
[----:B---3--:R-:W-:Y:S02]  /*0480*/  USHF.L.U64.HI UR21, UR20, 0x3, UR21 ;  /* 0x0000000314157899 */ /* 0x008fe40008010215 */
[----:B------:R-:W-:Y:S02]  /*0490*/  USHF.L.U32 UR20, UR20, 0x3, URZ ;  /* 0x0000000314147899 */ /* 0x000fe400080006ff */
[----:B------:R-:W-:Y:S02]  /*04a0*/  UIADD3 UR52, UPT, UPT, UR28, 0x6, URZ ;  /* 0x000000061c347890 */ /* 0x000fe4000fffe0ff */
[----:B------:R-:W-:-:S02]  /*04b0*/  UIADD3 UR33, UPT, UPT, UR28, 0x5, URZ ;  /* 0x000000051c217890 */ /* 0x000fc4000fffe0ff */
[----:B------:R-:W-:Y:S01]  /*04c0*/  UIADD3 UR50, UPT, UPT, UR28, 0x4, URZ ;  /* 0x000000041c327890 */ /* 0x000fe2000fffe0ff */
[----:B------:R-:W-:Y:S01]  /*04d0*/  IMAD.U32 R3, RZ, RZ, UR20 ;  /* 0x00000014ff037e24 */ /* 0x000fe2000f8e00ff */
[----:B------:R-:W-:Y:S02]  /*04e0*/  UIADD3 UR51, UPT, UPT, UR28, 0x3, URZ ;  /* 0x000000031c337890 */ /* 0x000fe4000fffe0ff */
[----:B------:R-:W-:Y:S01]  /*04f0*/  UIMAD UR25, UR25, UR22, URZ ;  /* 0x00000016191972a4 */ /* 0x000fe2000f8e02ff */
[C---:B0-----:R-:W-:Y:S01]  /*0500*/  LEA R24, P0, R8.reuse, UR44, 0x3 ;  /* 0x0000002c08187c11 */ /* 0x041fe2000f8018ff */
[----:B------:R-:W-:Y:S01]  /*0510*/  UIMAD UR31, UR31, UR22, URZ ;  /* 0x000000161f1f72a4 */ /* 0x000fe2000f8e02ff */
[----:B------:R-:W-:Y:S01]  /*0520*/  IMAD.WIDE.U32 R20, R3, UR38, R22 ;  /* 0x0000002603147c25 */ /* 0x000fe2000f8e0016 */
[----:B------:R-:W-:Y:S01]  /*0530*/  UIMAD UR32, UR32, UR22, URZ ;  /* 0x00000016202072a4 */ /* 0x000fe2000f8e02ff */
[----:B------:R-:W-:Y:S01]  /*0540*/  LEA.HI.X R25, R8, UR45, R0, 0x3, P0 ;  /* 0x0000002d08197c11 */ /* 0x000fe200080f1c00 */
[----:B------:R-:W-:Y:S01]  /*0550*/  UIMAD UR34, UR34, UR22, URZ ;  /* 0x00000016222272a4 */ /* 0x000fe2000f8e02ff */
[----:B------:R-:W-:Y:S01]  /*0560*/  IADD3 R24, P0, PT, R24, 0x20, RZ ;  /* 0x0000002018187810 */ /* 0x000fe20007f1e0ff */
[----:B------:R-:W-:-:S02]  /*0570*/  UIMAD UR35, UR35, UR22, URZ ;  /* 0x00000016232372a4 */ /* 0x000fc4000f8e02ff */
[----:B------:R-:W-:Y:S01]  /*0580*/  UIMAD UR19, UR19, UR48, URZ ;  /* 0x00000030131372a4 */ /* 0x000fe2000f8e02ff */
[----:B------:R-:W-:Y:S01]  /*0590*/  IADD3.X R25, PT, PT, RZ, R25, RZ, P0, !PT ;  /* 0x00000019ff197210 */ /* 0x000fe200007fe4ff */
[----:B------:R-:W-:Y:S02]  /*05a0*/  UIMAD.WIDE.U32 UR46, UR52, UR22, UR4 ;  /* 0x00000016342e72a5 */ /* 0x000fe4000f8e0004 */
[----:B------:R-:W-:Y:S02]  /*05b0*/  UIMAD.WIDE.U32 UR42, UR33, UR22, UR4 ;  /* 0x00000016212a72a5 */ /* 0x000fe4000f8e0004 */
[----:B------:R-:W-:Y:S02]  /*05c0*/  UIMAD.WIDE.U32 UR40, UR50, UR22, UR4 ;  /* 0x00000016322872a5 */ /* 0x000fe4000f8e0004 */
[----:B------:R-:W-:Y:S01]  /*05d0*/  UIMAD.WIDE.U32 UR36, UR51, UR22, UR4 ;  /* 0x00000016332472a5 */ /* 0x000fe2000f8e0004 */
[----:B------:R-:W-:Y:S01]  /*05e0*/  IMAD.WIDE.U32 R12, R3, UR46, R22 ;  /* 0x0000002e030c7c25 */ /* 0x000fe2000f8e0016 */
[----:B------:R-:W-:-:S02]  /*05f0*/  UIMAD.WIDE.U32 UR6, UR30, UR22, UR4 ;  /* 0x000000161e0672a5 */ /* 0x000fc4000f8e0004 */
[----:B------:R-:W-:Y:S01]  /*0600*/  UIADD3 UR56, UP1, UPT, UR4, UR10, URZ ;  /* 0x0000000a04387290 */ /* 0x000fe2000ff3e0ff */
[C-C-:B------:R-:W-:Y:S01]  /*0610*/  IMAD.WIDE.U32 R14, R3.reuse, UR42, R22.reuse ;  /* 0x0000002a030e7c25 */ /* 0x140fe2000f8e0016 */
[----:B------:R-:W-:Y:S02]  /*0620*/  UIMAD UR30, UR30, UR23, UR25 ;  /* 0x000000171e1e72a4 */ /* 0x000fe4000f8e0219 */
[----:B------:R-:W-:Y:S01]  /*0630*/  UIMAD UR22, UR52, UR23, UR31 ;  /* 0x00000017341672a4 */ /* 0x000fe2000f8e021f */
[C-C-:B------:R-:W-:Y:S01]  /*0640*/  IMAD.WIDE.U32 R10, R3.reuse, UR6, R22.reuse ;  /* 0x00000006030a7c25 */ /* 0x140fe2000f8e0016 */
[----:B------:R-:W-:Y:S02]  /*0650*/  UIMAD UR33, UR33, UR23, UR32 ;  /* 0x00000017212172a4 */ /* 0x000fe4000f8e0220 */
[----:B------:R-:W-:Y:S01]  /*0660*/  UIMAD UR50, UR50, UR23, UR34 ;  /* 0x00000017323272a4 */ /* 0x000fe2000f8e0222 */
[----:B------:R-:W-:Y:S01]  /*0670*/  IMAD.WIDE.U32 R16, R3, UR40, R22 ;  /* 0x0000002803107c25 */ /* 0x000fe2000f8e0016 */
[----:B------:R-:W-:-:S02]  /*0680*/  UIMAD UR51, UR51, UR23, UR35 ;  /* 0x00000017333372a4 */ /* 0x000fc4000f8e0223 */
[----:B------:R-:W-:Y:S01]  /*0690*/  UIMAD UR25, UR18, UR49, UR19 ;  /* 0x00000031121972a4 */ /* 0x000fe2000f8e0213 */
[C-C-:B------:R-:W-:Y:S01]  /*06a0*/  IMAD.WIDE.U32 R18, R3.reuse, UR36, R22.reuse ;  /* 0x0000002403127c25 */ /* 0x140fe2000f8e0016 */
[----:B------:R-:W-:Y:S02]  /*06b0*/  UIADD3 UR24, UPT, UPT, UR11, UR24, URZ ;  /* 0x000000180b187290 */ /* 0x000fe4000fffe0ff */
[----:B------:R-:W-:Y:S01]  /*06c0*/  UIMAD UR31, UR21, UR6, URZ ;  /* 0x00000006151f72a4 */ /* 0x000fe2000f8e02ff */
[----:B------:R-:W-:Y:S01]  /*06d0*/  IMAD.WIDE.U32 R22, R3, UR56, R22 ;  /* 0x0000003803167c25 */ /* 0x000fe2000f8e0016 */
[----:B------:R-:W-:Y:S01]  /*06e0*/  UIMAD UR32, UR21, UR46, URZ ;  /* 0x0000002e152072a4 */ /* 0x000fe2000f8e02ff */
[----:B------:R-:W-:Y:S01]  /*06f0*/  IADD3 R3, PT, PT, R5, UR25, RZ ;  /* 0x0000001905037c10 */ /* 0x000fe2000fffe0ff */
[----:B------:R-:W-:Y:S02]  /*0700*/  UIMAD UR48, UR21, UR42, URZ ;  /* 0x0000002a153072a4 */ /* 0x000fe4000f8e02ff */
[----:B------:R-:W-:Y:S01]  /*0710*/  UIMAD UR49, UR21, UR40, URZ ;  /* 0x00000028153172a4 */ /* 0x000fe2000f8e02ff */
[----:B------:R-:W-:Y:S01]  /*0720*/  SHF.L.U64.HI R3, R4, 0x3, R3 ;  /* 0x0000000304037819 */ /* 0x000fe20000010203 */
[----:B------:R-:W-:-:S02]  /*0730*/  UIMAD UR52, UR21, UR36, URZ ;  /* 0x00000024153472a4 */ /* 0x000fc4000f8e02ff */
[----:B------:R-:W-:Y:S02]  /*0740*/  UIMAD UR54, UR21, UR38, URZ ;  /* 0x00000026153672a4 */ /* 0x000fe4000f8e02ff */
[----:B------:R-:W-:Y:S02]  /*0750*/  UIMAD UR55, UR21, UR56, URZ ;  /* 0x00000038153772a4 */ /* 0x000fe4000f8e02ff */
[----:B------:R-:W-:Y:S02]  /*0760*/  UIADD3 UR22, UPT, UPT, UR47, UR22, URZ ;  /* 0x000000162f167290 */ /* 0x000fe4000fffe0ff */
[----:B------:R-:W-:Y:S02]  /*0770*/  UIADD3 UR21, UPT, UPT, UR43, UR33, URZ ;  /* 0x000000212b157290 */ /* 0x000fe4000fffe0ff */
[----:B------:R-:W-:Y:S02]  /*0780*/  UIADD3 UR19, UPT, UPT, UR41, UR50, URZ ;  /* 0x0000003229137290 */ /* 0x000fe4000fffe0ff */
[----:B------:R-:W-:-:S02]  /*0790*/  UIADD3 UR18, UPT, UPT, UR37, UR51, URZ ;  /* 0x0000003325127290 */ /* 0x000fc4000fffe0ff */
[----:B------:R-:W-:Y:S02]  /*07a0*/  UIADD3 UR23, UPT, UPT, UR7, UR30, URZ ;  /* 0x0000001e07177290 */ /* 0x000fe4000fffe0ff */
[----:B------:R-:W-:Y:S02]  /*07b0*/  UIADD3 UR7, UPT, UPT, UR39, UR53, URZ ;  /* 0x0000003527077290 */ /* 0x000fe4000fffe0ff */
[----:B------:R-:W-:Y:S02]  /*07c0*/  UIADD3.X UR6, UPT, UPT, UR5, UR24, URZ, UP1, !UPT ;  /* 0x0000001805067290 */ /* 0x000fe40008ffe4ff */
[----:B------:R-:W-:Y:S02]  /*07d0*/  UIMAD UR23, UR23, UR20, UR31 ;  /* 0x00000014171772a4 */ /* 0x000fe4000f8e021f */
[----:B------:R-:W-:Y:S02]  /*07e0*/  UIMAD UR22, UR22, UR20, UR32 ;  /* 0x00000014161672a4 */ /* 0x000fe4000f8e0220 */
[----:B------:R-:W-:-:S02]  /*07f0*/  UIMAD UR21, UR21, UR20, UR48 ;  /* 0x00000014151572a4 */ /* 0x000fc4000f8e0230 */
[----:B------:R-:W-:Y:S01]  /*0800*/  UIMAD UR19, UR19, UR20, UR49 ;  /* 0x00000014131372a4 */ /* 0x000fe2000f8e0231 */
[----:B------:R-:W-:Y:S01]  /*0810*/  VIADD R5, R11, UR23 ;  /* 0x000000170b057c36 */ /* 0x000fe20008000000 */
[----:B------:R-:W-:Y:S01]  /*0820*/  UIMAD UR18, UR18, UR20, UR52 ;  /* 0x00000014121272a4 */ /* 0x000fe2000f8e0234 */
[----:B------:R-:W-:Y:S01]  /*0830*/  IADD3 R6, PT, PT, R13, UR22, RZ ;  /* 0x000000160d067c10 */ /* 0x000fe2000fffe0ff */
[----:B------:R-:W-:Y:S01]  /*0840*/  UIMAD UR7, UR7, UR20, UR54 ;  /* 0x00000014070772a4 */ /* 0x000fe2000f8e0236 */
[----:B------:R-:W-:Y:S01]  /*0850*/  VIADD R7, R15, UR21 ;  /* 0x000000150f077c36 */ /* 0x000fe20008000000 */
[----:B------:R-:W-:Y:S01]  /*0860*/  UIMAD UR6, UR6, UR20, UR55 ;  /* 0x00000014060672a4 */ /* 0x000fe2000f8e0237 */
[----:B------:R-:W-:Y:S01]  /*0870*/  IADD3 R30, PT, PT, R17, UR19, RZ ;  /* 0x00000013111e7c10 */ /* 0x000fe2000fffe0ff */
[----:B------:R-:W-:Y:S01]  /*0880*/  VIADD R31, R19, UR18 ;  /* 0x00000012131f7c36 */ /* 0x000fe20008000000 */
[----:B------:R-:W0:Y:S01]  /*0890*/  LDCU.64 UR34, c[0x0][0x390] ;  /* 0x00007200ff2277ac */ /* 0x000e220008000a00 */
[----:B------:R-:W-:-:S02]  /*08a0*/  IADD3 R34, PT, PT, R21, UR7, RZ ;  /* 0x0000000715227c10 */ /* 0x000fc4000fffe0ff */
[----:B------:R-:W-:Y:S01]  /*08b0*/  VIADD R4, R23, UR6 ;  /* 0x0000000617047c36 */ /* 0x000fe20008000000 */
[----:B------:R-:W-:Y:S01]  /*08c0*/  UMOV UR6, UR15 ;  /* 0x0000000f00067c82 */ /* 0x000fe20008000000 */
[----:B------:R-:W-:-:S05]  /*08d0*/  UMOV UR7, UR14 ;  /* 0x0000000e00077c82 */ /* 0x000fca0008000000 */
.L_x_18:
[----:B-1----:R-:W-:Y:S01]  /*08e0*/  MOV R26, UR12 ;  /* 0x0000000c001a7c02 */ /* 0x002fe20008000f00 */
[----:B------:R-:W-:Y:S01]  /*08f0*/  IMAD.U32 R27, RZ, RZ, UR13 ;  /* 0x0000000dff1b7e24 */ /* 0x000fe2000f8e00ff */
[----:B------:R-:W2:Y:S05]  /*0900*/  LDG.E.64 R36, desc[UR26][R24.64+-0x20] ;  /* 0xffffe01a18247981 */ /* 0x000eaa000c1e1b00 */
[----:B------:R-:W2:Y:S01]  /*0910*/  LDG.E.64 R26, desc[UR26][R26.64] ;  /* 0x0000001a1a1a7981 */ /* 0x000ea2000c1e1b00 */
[----:B0-----:R-:W-:-:S04]  /*0920*/  IADD3 R32, P0, PT, R2, UR34, RZ ;  /* 0x0000002202207c10 */ /* 0x001fc8000ff1e0ff */
[----:B------:R-:W-:Y:S01]  /*0930*/  IADD3.X R33, PT, PT, R3, UR35, RZ, P0, !PT ;  /* 0x0000002303217c10 */ /* 0x000fe200087fe4ff */
[----:B--2---:R-:W-:-:S04]  /*0940*/  IMAD R29, R37, R26, RZ ;  /* 0x0000001a251d7224 */ /* 0x004fc800078e02ff */
[----:B------:R-:W-:Y:S02]  /*0950*/  IMAD R29, R27, R36, R29 ;  /* 0x000000241b1d7224 */ /* 0x000fe400078e021d */
[----:B------:R-:W-:-:S05]  /*0960*/  IMAD.WIDE.U32 R36, R36, R26, RZ ;  /* 0x0000001a24247225 */ /* 0x000fca00078e00ff */
[----:B------:R-:W-:-:S05]  /*0970*/  IADD3 R37, PT, PT, R37, R29, RZ ;  /* 0x0000001d25257210 */ /* 0x000fca0007ffe0ff */
[----:B------:R0:W-:Y:S04]  /*0980*/  STG.E.64 desc[UR26][R32.64], R36 ;  /* 0x0000002420007986 */ /* 0x0001e8000c101b1a */
[----:B------:R-:W2:Y:S01]  /*0990*/  LDG.E.64 R28, desc[UR26][R24.64+-0x18] ;  /* 0xffffe81a181c7981 */ /* 0x000ea2000c1e1b00 */
[----:B0-----:R-:W-:Y:S01]  /*09a0*/  IMAD.U32 R32, RZ, RZ, UR12 ;  /* 0x0000000cff207e24 */ /* 0x001fe2000f8e00ff */
[----:B------:R-:W-:-:S05]  /*09b0*/  MOV R33, UR13 ;  /* 0x0000000d00217c02 */ /* 0x000fca0008000f00 */
[----:B------:R-:W2:Y:S02]  /*09c0*/  LDG.E.64 R26, desc[UR26][R32.64] ;  /* 0x0000001a201a7981 */ /* 0x000ea4000c1e1b00 */
[----:B--2---:R-:W-:-:S04]  /*09d0*/  IMAD R29, R29, R26, RZ ;  /* 0x0000001a1d1d7224 */ /* 0x004fc800078e02ff */
[----:B------:R-:W-:Y:S02]  /*09e0*/  IMAD R27, R27, R28, R29 ;  /* 0x0000001c1b1b7224 */ /* 0x000fe400078e021d */
[----:B------:R-:W-:Y:S01]  /*09f0*/  IMAD.WIDE.U32 R28, R28, R26, RZ ;  /* 0x0000001a1c1c7225 */ /* 0x000fe200078e00ff */
[----:B------:R-:W-:-:S03]  /*0a00*/  IADD3 R26, P0, PT, R22, UR34, RZ ;  /* 0x00000022161a7c10 */ /* 0x000fc6000ff1e0ff */
[----:B------:R-:W-:Y:S01]  /*0a10*/  IMAD.IADD R29, R29, 0x1, R27 ;  /* 0x000000011d1d7824 */ /* 0x000fe200078e021b */
[----:B------:R-:W-:-:S05]  /*0a20*/  IADD3.X R27, PT, PT, R4, UR35, RZ, P0, !PT ;  /* 0x00000023041b7c10 */ /* 0x000fca00087fe4ff */
[----:B------:R0:W-:Y:S04]  /*0a30*/  STG.E.64 desc[UR26][R26.64], R28 ;  /* 0x0000001c1a007986 */ /* 0x0001e8000c101b1a */
[----:B------:R-:W2:Y:S01]  /*0a40*/  LDG.E.64 R36, desc[UR26][R24.64+-0x10] ;  /* 0xfffff01a18247981 */ /* 0x000ea2000c1e1b00 */
[----:B0-----:R-:W-:Y:S01]  /*0a50*/  MOV R26, UR12 ;  /* 0x0000000c001a7c02 */ /* 0x001fe20008000f00 */
[----:B------:R-:W-:-:S05]  /*0a60*/  IMAD.U32 R27, RZ, RZ, UR13 ;  /* 0x0000000dff1b7e24 */ /* 0x000fca000f8e00ff */
[----:B------:R-:W2:Y:S02]  /*0a70*/  LDG.E.64 R32, desc[UR26][R26.64] ;  /* 0x0000001a1a207981 */ /* 0x000ea4000c1e1b00 */
[----:B--2---:R-:W-:-:S04]  /*0a80*/  IMAD R35, R37, R32, RZ ;  /* 0x0000002025237224 */ /* 0x004fc800078e02ff */
[----:B------:R-:W-:Y:S02]  /*0a90*/  IMAD R35, R33, R36, R35 ;  /* 0x0000002421237224 */ /* 0x000fe400078e0223 */
[----:B------:R-:W-:Y:S01]  /*0aa0*/  IMAD.WIDE.U32 R36, R36, R32, RZ ;  /* 0x0000002024247225 */ /* 0x000fe200078e00ff */
[----:B------:R-:W-:-:S04]  /*0ab0*/  IADD3 R32, P0, PT, R20, UR34, RZ ;  /* 0x0000002214207c10 */ /* 0x000fc8000ff1e0ff */
[----:B------:R-:W-:Y:S02]  /*0ac0*/  IADD3 R37, PT, PT, R37, R35, RZ ;  /* 0x0000002325257210 */ /* 0x000fe40007ffe0ff */
[----:B------:R-:W-:-:S05]  /*0ad0*/  IADD3.X R33, PT, PT, R34, UR35, RZ, P0, !PT ;  /* 0x0000002322217c10 */ /* 0x000fca00087fe4ff */
        /* <DEDUP_REMOVED lines=48> */
[----:B------:R-:W2:Y:S01]  /*0de0*/  LDG.E.64 R26, desc[UR26][R32.64] ;  /* 0x0000001a201a7981 */ /* 0x000ea2000c1e1b00 */
[----:B------:R-:W-:-:S04]  /*0df0*/  UIADD3 UR6, UP1, UPT, UR6, -0x8, URZ ;  /* 0xfffffff806067890 */ /* 0x000fc8000ff3e0ff */
[----:B------:R-:W-:Y:S02]  /*0e00*/  UIADD3.X UR7, UPT, UPT, UR7, -0x1, URZ, UP1, !UPT ;  /* 0xffffffff07077890 */ /* 0x000fe40008ffe4ff */
[----:B------:R-:W-:-:S04]  /*0e10*/  UISETP.NE.U32.AND UP1, UPT, UR6, URZ, UPT ;  /* 0x000000ff0600728c */ /* 0x000fc8000bf25070 */
[----:B------:R-:W-:Y:S01]  /*0e20*/  UISETP.NE.AND.EX UP1, UPT, UR7, URZ, UPT, UP1 ;  /* 0x000000ff0700728c */ /* 0x000fe2000bf25310 */
[----:B--2---:R-:W-:-:S04]  /*0e30*/  IMAD R29, R29, R26, RZ ;  /* 0x0000001a1d1d7224 */ /* 0x004fc800078e02ff */
[----:B------:R-:W-:Y:S02]  /*0e40*/  IMAD R27, R27, R28, R29 ;  /* 0x0000001c1b1b7224 */ /* 0x000fe400078e021d */
[----:B------:R-:W-:Y:S01]  /*0e50*/  IMAD.WIDE.U32 R28, R28, R26, RZ ;  /* 0x0000001a1c1c7225 */ /* 0x000fe200078e00ff */
[----:B------:R-:W-:-:S03]  /*0e60*/  IADD3 R26, P0, PT, R10, UR34, RZ ;  /* 0x000000220a1a7c10 */ /* 0x000fc6000ff1e0ff */
[----:B------:R-:W-:Y:S01]  /*0e70*/  IMAD.IADD R29, R29, 0x1, R27 ;  /* 0x000000011d1d7824 */ /* 0x000fe200078e021b */
[----:B------:R-:W-:-:S05]  /*0e80*/  IADD3.X R27, PT, PT, R5, UR35, RZ, P0, !PT ;  /* 0x00000023051b7c10 */ /* 0x000fca00087fe4ff */
[----:B------:R1:W-:Y:S01]  /*0e90*/  STG.E.64 desc[UR26][R26.64], R28 ;  /* 0x0000001c1a007986 */ /* 0x0003e2000c101b1a */
[----:B------:R-:W-:Y:S01]  /*0ea0*/  IADD3 R24, P0, PT, R24, 0x40, RZ ;  /* 0x0000004018187810 */ /* 0x000fe20007f1e0ff */
[----:B------:R-:W-:-:S03]  /*0eb0*/  ULEA UR34, UP2, UR8, UR34, 0x6 ;  /* 0x0000002208227291 */ /* 0x000fc6000f8430ff */
[----:B------:R-:W-:Y:S01]  /*0ec0*/  IADD3.X R25, PT, PT, RZ, R25, RZ, P0, !PT ;  /* 0x00000019ff197210 */ /* 0x000fe200007fe4ff */
[----:B------:R-:W-:Y:S01]  /*0ed0*/  UIADD3.X UR35, UPT, UPT, UR35, UR17, URZ, UP2, !UPT ;  /* 0x0000001123237290 */ /* 0x000fe200097fe4ff */
[----:B------:R-:W-:Y:S11]  /*0ee0*/  BRA.U UP1, `(.L_x_18) ;  /* 0xfffffff9017c7547 */ /* 0x000ff6000b83ffff */
[----:B------:R-:W-:Y:S01]  /*0ef0*/  UMOV UR7, UR15 ;  /* 0x0000000f00077c82 */ /* 0x000fe20008000000 */
[----:B------:R-:W-:-:S05]  /*0f00*/  UMOV UR6, UR14 ;  /* 0x0000000e00067c82 */ /* 0x000fca0008000000 */
.L_x_17:
[----:B------:R-:W0:Y:S02]  /*0f10*/  LDCU UR19, c[0x0][0x3a0] ;  /* 0x00007400ff1377ac */ /* 0x000e240008000800 */
[----:B0-----:R-:W-:-:S04]  /*0f20*/  ULOP3.LUT UR18, UR19, 0x7, URZ, 0xc0, !UPT ;  /* 0x0000000713127892 */ /* 0x001fc8000f8ec0ff */
[----:B------:R-:W-:-:S04]  /*0f30*/  UISETP.NE.U32.AND UP1, UPT, UR18, URZ, UPT ;  /* 0x000000ff1200728c */ /* 0x000fc8000bf25070 */
[----:B------:R-:W-:-:S09]  /*0f40*/  UISETP.NE.AND.EX UP1, UPT, URZ, URZ, UPT, UP1 ;  /* 0x000000ffff00728c */ /* 0x000fd2000bf25310 */
[----:B------:R-:W-:Y:S05]  /*0f50*/  BRA.U !UP1, `(.L_x_19) ;  /* 0x0000000909d07547 */ /* 0x000fea000b800000 */
[----:B------:R-:W-:Y:S02]  /*0f60*/  UIADD3 UR18, UP1, UPT, UR18, -0x1, URZ ;  /* 0xffffffff12127890 */ /* 0x000fe4000ff3e0ff */
[----:B------:R-:W-:Y:S02]  /*0f70*/  ULOP3.LUT UR32, UR19, 0x3, URZ, 0xc0, !UPT ;  /* 0x0000000313207892 */ /* 0x000fe4000f8ec0ff */
[----:B------:R-:W-:Y:S02]  /*0f80*/  UIADD3.X UR19, UPT, UPT, URZ, -0x1, URZ, UP1, !UPT ;  /* 0xffffffffff137890 */ /* 0x000fe40008ffe4ff */
[----:B------:R-:W-:Y:S02]  /*0f90*/  UISETP.GE.U32.AND UP2, UPT, UR18, 0x3, UPT ;  /* 0x000000031200788c */ /* 0x000fe4000bf46070 */
[----:B------:R-:W-:Y:S02]  /*0fa0*/  UISETP.NE.U32.AND UP1, UPT, UR32, URZ, UPT ;  /* 0x000000ff2000728c */ /* 0x000fe4000bf25070 */
[----:B------:R-:W-:-:S02]  /*0fb0*/  UISETP.GE.U32.AND.EX UP2, UPT, UR19, URZ, UPT, UP2 ;  /* 0x000000ff1300728c */ /* 0x000fc4000bf46120 */
[----:B------:R-:W-:-:S07]  /*0fc0*/  UISETP.NE.AND.EX UP1, UPT, URZ, URZ, UPT, UP1 ;  /* 0x000000ffff00728c */ /* 0x000fce000bf25310 */
[----:B------:R-:W-:Y:S05]  /*0fd0*/  BRA.U !UP2, `(.L_x_20) ;  /* 0x000000050a507547 */ /* 0x000fea000b800000 */
[----:B------:R-:W0:Y:S01]  /*0fe0*/  LDCU.64 UR18, c[0x0][0x388] ;  /* 0x00007100ff1277ac */ /* 0x000e220008000a00 */
[----:B------:R-:W-:Y:S01]  /*0ff0*/  IADD3 R2, P0, PT, R8, UR7, RZ ;  /* 0x0000000708027c10 */ /* 0x000fe2000ff1e0ff */
[----:B------:R-:W-:Y:S01]  /*1000*/  IMAD.U32 R11, RZ, RZ, UR13 ;  /* 0x0000000dff0b7e24 */ /* 0x000fe2000f8e00ff */
[----:B------:R-:W-:Y:S01]  /*1010*/  MOV R10, UR12 ;  /* 0x0000000c000a7c02 */ /* 0x000fe20008000f00 */
[----:B------:R-:W2:Y:S01]  /*1020*/  LDCU.64 UR30, c[0x0][0x3a0] ;  /* 0x00007400ff1e77ac */ /* 0x000ea20008000a00 */
[----:B------:R-:W-:Y:S01]  /*1030*/  IADD3.X R3, PT, PT, R0, UR6, RZ, P0, !PT ;  /* 0x0000000600037c10 */ /* 0x000fe200087fe4ff */
[----:B------:R-:W3:Y:S03]  /*1040*/  LDCU.128 UR20, c[0x0][0x390] ;  /* 0x00007200ff1477ac */ /* 0x000ee60008000c00 */
[----:B------:R-:W4:Y:S01]  /*1050*/  LDG.E.64 R10, desc[UR26][R10.64] ;  /* 0x0000001a0a0a7981 */ /* 0x000f22000c1e1b00 */
[----:B0-----:R-:W-:-:S04]  /*1060*/  LEA R6, P0, R2, UR18, 0x3 ;  /* 0x0000001202067c11 */ /* 0x001fc8000f8018ff */
[----:B------:R-:W-:-:S05]  /*1070*/  LEA.HI.X R7, R2, UR19, R3, 0x3, P0 ;  /* 0x0000001302077c11 */ /* 0x000fca00080f1c03 */
[----:B------:R-:W4:Y:S01]  /*1080*/  LDG.E.64 R12, desc[UR26][R6.64] ;  /* 0x0000001a060c7981 */ /* 0x000f22000c1e1b00 */
[----:B------:R-:W0:Y:S01]  /*1090*/  S2R R2, SR_TID.X ;  /* 0x0000000000027919 */ /* 0x000e220000002100 */
[----:B------:R-:W-:-:S04]  /*10a0*/  UIADD3 UR24, UP2, UPT, UR7, UR28, URZ ;  /* 0x0000001c07187290 */ /* 0x000fc8000ff5e0ff */
[----:B------:R-:W-:-:S04]  /*10b0*/  UIADD3.X UR18, UPT, UPT, UR6, UR16, URZ, UP2, !UPT ;  /* 0x0000001006127290 */ /* 0x000fc800097fe4ff */
[----:B--2---:R-:W-:Y:S02]  /*10c0*/  UIMAD UR25, UR18, UR30, URZ ;  /* 0x0000001e121972a4 */ /* 0x004fe4000f8e02ff */
[----:B------:R-:W-:Y:S02]  /*10d0*/  UIMAD.WIDE.U32 UR18, UR24, UR30, UR4 ;  /* 0x0000001e181272a5 */ /* 0x000fe4000f8e0004 */
[----:B------:R-:W-:Y:S01]  /*10e0*/  UIMAD UR25, UR24, UR31, UR25 ;  /* 0x0000001f181972a4 */ /* 0x000fe2000f8e0219 */
[----:B------:R-:W-:-:S03]  /*10f0*/  HFMA2 R3, -RZ, RZ, 0, 0 ;  /* 0x00000000ff037431 */ /* 0x000fc600000001ff */
[----:B------:R-:W-:Y:S01]  /*1100*/  UIADD3 UR19, UPT, UPT, UR19, UR25, URZ ;  /* 0x0000001913137290 */ /* 0x000fe2000fffe0ff */
[----:B---3--:R-:W-:-:S03]  /*1110*/  MOV R5, UR22 ;  /* 0x0000001600057c02 */ /* 0x008fc60008000f00 */
[----:B------:R-:W-:-:S04]  /*1120*/  UIMAD UR24, UR19, UR22, URZ ;  /* 0x00000016131872a4 */ /* 0x000fc8000f8e02ff */
[----:B------:R-:W-:Y:S02]  /*1130*/  UIMAD UR24, UR18, UR23, UR24 ;  /* 0x00000017121872a4 */ /* 0x000fe4000f8e0218 */
[----:B0-----:R-:W-:-:S03]  /*1140*/  IMAD.WIDE.U32 R14, R5, UR18, R2 ;  /* 0x00000012050e7c25 */ /* 0x001fc6000f8e0002 */
[----:B------:R-:W-:Y:S01]  /*1150*/  LEA R18, P0, R14, UR20, 0x3 ;  /* 0x000000140e127c11 */ /* 0x000fe2000f8018ff */
[-C--:B----4-:R-:W-:Y:S02]  /*1160*/  IMAD R13, R13, R10.reuse, RZ ;  /* 0x0000000a0d0d7224 */ /* 0x090fe400078e02ff */
[----:B------:R-:W-:-:S04]  /*1170*/  IMAD.WIDE.U32 R16, R12, R10, RZ ;  /* 0x0000000a0c107225 */ /* 0x000fc800078e00ff */
[----:B------:R-:W-:Y:S02]  /*1180*/  IMAD R13, R11, R12, R13 ;  /* 0x0000000c0b0d7224 */ /* 0x000fe400078e020d */
[----:B------:R-:W-:Y:S01]  /*1190*/  VIADD R11, R15, UR24 ;  /* 0x000000180f0b7c36 */ /* 0x000fe20008000000 */
[----:B------:R-:W-:Y:S02]  /*11a0*/  MOV R10, UR12 ;  /* 0x0000000c000a7c02 */ /* 0x000fe40008000f00 */
[----:B------:R-:W-:Y:S02]  /*11b0*/  IADD3 R17, PT, PT, R17, R13, RZ ;  /* 0x0000000d11117210 */ /* 0x000fe40007ffe0ff */
[----:B------:R-:W-:Y:S01]  /*11c0*/  LEA.HI.X R19, R14, UR21, R11, 0x3, P0 ;  /* 0x000000150e137c11 */ /* 0x000fe200080f1c0b */
[----:B------:R-:W-:-:S04]  /*11d0*/  IMAD.U32 R11, RZ, RZ, UR13 ;  /* 0x0000000dff0b7e24 */ /* 0x000fc8000f8e00ff */
[----:B------:R0:W-:Y:S04]  /*11e0*/  STG.E.64 desc[UR26][R18.64], R16 ;  /* 0x0000001012007986 */ /* 0x0001e8000c101b1a */
[----:B------:R-:W2:Y:S04]  /*11f0*/  LDG.E.64 R10, desc[UR26][R10.64] ;  /* 0x0000001a0a0a7981 */ /* 0x000ea8000c1e1b00 */
[----:B------:R-:W2:Y:S01]  /*1200*/  LDG.E.64 R12, desc[UR26][R6.64+0x8] ;  /* 0x0000081a060c7981 */ /* 0x000ea2000c1e1b00 */
[----:B------:R-:W-:-:S04]  /*1210*/  UIADD3 UR18, UP2, UPT, UR18, UR30, URZ ;  /* 0x0000001e12127290 */ /* 0x000fc8000ff5e0ff */
[----:B------:R-:W-:-:S04]  /*1220*/  UIADD3.X UR19, UPT, UPT, UR19, UR31, URZ, UP2, !UPT ;  /* 0x0000001f13137290 */ /* 0x000fc800097fe4ff */
[----:B------:R-:W-:Y:S01]  /*1230*/  UIMAD UR24, UR19, UR22, URZ ;  /* 0x00000016131872a4 */ /* 0x000fe2000f8e02ff */
[----:B------:R-:W-:-:S03]  /*1240*/  IMAD.WIDE.U32 R14, R5, UR18, R2 ;  /* 0x00000012050e7c25 */ /* 0x000fc6000f8e0002 */
[----:B------:R-:W-:Y:S01]  /*1250*/  UIMAD UR24, UR18, UR23, UR24 ;  /* 0x00000017121872a4 */ /* 0x000fe2000f8e0218 */
[----:B0-----:R-:W-:Y:S01]  /*1260*/  LEA R16, P0, R14, UR20, 0x3 ;  /* 0x000000140e107c11 */ /* 0x001fe2000f8018ff */
[-C--:B--2---:R-:W-:Y:S02]  /*1270*/  IMAD R13, R13, R10.reuse, RZ ;  /* 0x0000000a0d0d7224 */ /* 0x084fe400078e02ff */
[----:B------:R-:W-:-:S04]  /*1280*/  IMAD.WIDE.U32 R20, R12, R10, RZ ;  /* 0x0000000a0c147225 */ /* 0x000fc800078e00ff */
[----:B------:R-:W-:Y:S01]  /*1290*/  IMAD R13, R11, R12, R13 ;  /* 0x0000000c0b0d7224 */ /* 0x000fe200078e020d */
[----:B------:R-:W-:Y:S01]  /*12a0*/  IADD3 R11, PT, PT, R15, UR24, RZ ;  /* 0x000000180f0b7c10 */ /* 0x000fe2000fffe0ff */
[----:B------:R-:W-:-:S03]  /*12b0*/  IMAD.U32 R10, RZ, RZ, UR12 ;  /* 0x0000000cff0a7e24 */ /* 0x000fc6000f8e00ff */
[----:B------:R-:W-:Y:S02]  /*12c0*/  LEA.HI.X R17, R14, UR21, R11, 0x3, P0 ;  /* 0x000000150e117c11 */ /* 0x000fe400080f1c0b */
[----:B------:R-:W-:Y:S02]  /*12d0*/  IADD3 R21, PT, PT, R21, R13, RZ ;  /* 0x0000000d15157210 */ /* 0x000fe40007ffe0ff */
[----:B------:R-:W-:-:S03]  /*12e0*/  MOV R11, UR13 ;  /* 0x0000000d000b7c02 */ /* 0x000fc60008000f00 */
        /* <DEDUP_REMOVED lines=8> */
[-C--:B--2---:R-:W-:Y:S02]  /*1370*/  IMAD R13, R13, R10.reuse, RZ ;  /* 0x0000000a0d0d7224 */ /* 0x084fe400078e02ff */
[----:B------:R-:W-:-:S04]  /*1380*/  IMAD.WIDE.U32 R18, R12, R10, RZ ;  /* 0x0000000a0c127225 */ /* 0x000fc800078e00ff */
[----:B------:R-:W-:Y:S01]  /*1390*/  IMAD R23, R11, R12, R13 ;  /* 0x0000000c0b177224 */ /* 0x000fe200078e020d */
[C---:B------:R-:W-:Y:S02]  /*13a0*/  LEA R12, P0, R14.reuse, UR20, 0x3 ;  /* 0x000000140e0c7c11 */ /* 0x040fe4000f8018ff */
[----:B------:R-:W-:Y:S01]  /*13b0*/  IADD3 R11, PT, PT, R15, UR24, RZ ;  /* 0x000000180f0b7c10 */ /* 0x000fe2000fffe0ff */
[----:B------:R-:W-:Y:S01]  /*13c0*/  IMAD.IADD R19, R19, 0x1, R23 ;  /* 0x0000000113137824 */ /* 0x000fe200078e0217 */
[----:B------:R-:W-:Y:S02]  /*13d0*/  MOV R15, UR13 ;  /* 0x0000000d000f7c02 */ /* 0x000fe40008000f00 */
[----:B------:R-:W-:Y:S02]  /*13e0*/  LEA.HI.X R13, R14, UR21, R11, 0x3, P0 ;  /* 0x000000150e0d7c11 */ /* 0x000fe400080f1c0b */
[----:B------:R-:W-:-:S03]  /*13f0*/  MOV R14, UR12 ;  /* 0x0000000c000e7c02 */ /* 0x000fc60008000f00 */
[----:B------:R2:W-:Y:S04]  /*1400*/  STG.E.64 desc[UR26][R12.64], R18 ;  /* 0x000000120c007986 */ /* 0x0005e8000c101b1a */
[----:B------:R-:W0:Y:S04]  /*1410*/  LDG.E.64 R6, desc[UR26][R6.64+0x18] ;  /* 0x0000181a06067981 */ /* 0x000e28000c1e1b00 */
[----:B------:R-:W0:Y:S01]  /*1420*/  LDG.E.64 R10, desc[UR26][R14.64] ;  /* 0x0000001a0e0a7981 */ /* 0x000e22000c1e1b00 */
[----:B------:R-:W-:-:S04]  /*1430*/  UIADD3 UR18, UP2, UPT, UR18, UR30, URZ ;  /* 0x0000001e12127290 */ /* 0x000fc8000ff5e0ff */
[----:B------:R-:W-:-:S04]  /*1440*/  UIADD3.X UR19, UPT, UPT, UR19, UR31, URZ, UP2, !UPT ;  /* 0x0000001f13137290 */ /* 0x000fc800097fe4ff */
[----:B------:R-:W-:Y:S01]  /*1450*/  UIMAD UR19, UR19, UR22, URZ ;  /* 0x00000016131372a4 */ /* 0x000fe2000f8e02ff */
[----:B------:R-:W-:-:S03]  /*1460*/  IMAD.WIDE.U32 R2, R5, UR18, R2 ;  /* 0x0000001205027c25 */ /* 0x000fc6000f8e0002 */
[----:B------:R-:W-:-:S06]  /*1470*/  UIMAD UR19, UR18, UR23, UR19 ;  /* 0x00000017121372a4 */ /* 0x000fcc000f8e0213 */
[----:B------:R-:W-:Y:S01]  /*1480*/  VIADD R3, R3, UR19 ;  /* 0x0000001303037c36 */ /* 0x000fe20008000000 */
[----:B------:R-:W-:-:S04]  /*1490*/  UIADD3 UR7, UP2, UPT, UR7, 0x4, URZ ;  /* 0x0000000407077890 */ /* 0x000fc8000ff5e0ff */
[----:B------:R-:W-:Y:S01]  /*14a0*/  UIADD3.X UR6, UPT, UPT, URZ, UR6, URZ, UP2, !UPT ;  /* 0x00000006ff067290 */ /* 0x000fe200097fe4ff */
[-C--:B0-----:R-:W-:Y:S02]  /*14b0*/  IMAD R17, R7, R10.reuse, RZ ;  /* 0x0000000a07117224 */ /* 0x081fe400078e02ff */
[----:B------:R-:W-:Y:S01]  /*14c0*/  IMAD.WIDE.U32 R4, R6, R10, RZ ;  /* 0x0000000a06047225 */ /* 0x000fe200078e00ff */
[----:B------:R-:W-:-:S03]  /*14d0*/  LEA R10, P0, R2, UR20, 0x3 ;  /* 0x00000014020a7c11 */ /* 0x000fc6000f8018ff */
[----:B------:R-:W-:Y:S01]  /*14e0*/  IMAD R17, R11, R6, R17 ;  /* 0x000000060b117224 */ /* 0x000fe200078e0211 */
[----:B------:R-:W-:-:S04]  /*14f0*/  LEA.HI.X R11, R2, UR21, R3, 0x3, P0 ;  /* 0x00000015020b7c11 */ /* 0x000fc800080f1c03 */
[----:B------:R-:W-:-:S05]  /*1500*/  IADD3 R5, PT, PT, R5, R17, RZ ;  /* 0x0000001105057210 */ /* 0x000fca0007ffe0ff */
[----:B------:R2:W-:Y:S02]  /*1510*/  STG.E.64 desc[UR26][R10.64], R4 ;  /* 0x000000040a007986 */ /* 0x0005e4000c101b1a */
.L_x_20:
[----:B------:R-:W-:Y:S05]  /*1520*/  BRA.U !UP1, `(.L_x_19) ;  /* 0x00000005095c7547 */ /* 0x000fea000b800000 */
[----:B------:R-:W0:Y:S01]  /*1530*/  LDCU UR24, c[0x0][0x3a0] ;  /* 0x00007400ff1877ac */ /* 0x000e220008000800 */
[----:B------:R-:W-:-:S04]  /*1540*/  UISETP.NE.U32.AND UP1, UPT, UR32, 0x1, UPT ;  /* 0x000000012000788c */ /* 0x000fc8000bf25070 */
[----:B------:R-:W-:Y:S02]  /*1550*/  UISETP.NE.AND.EX UP1, UPT, URZ, URZ, UPT, UP1 ;  /* 0x000000ffff00728c */ /* 0x000fe4000bf25310 */
[----:B0-----:R-:W-:-:S07]  /*1560*/  ULOP3.LUT UP2, URZ, UR24, 0x1, URZ, 0xc0, !UPT ;  /* 0x0000000118ff7892 */ /* 0x001fce000f84c0ff */
[----:B------:R-:W-:Y:S05]  /*1570*/  BRA.U !UP1, `(.L_x_21) ;  /* 0x0000000109c87547 */ /* 0x000fea000b800000 */
[----:B------:R-:W0:Y:S01]  /*1580*/  LDCU.64 UR18, c[0x0][0x388] ;  /* 0x00007100ff1277ac */ /* 0x000e220008000a00 */
[----:B--2---:R-:W-:Y:S01]  /*1590*/  IADD3 R4, P0, PT, R8, UR7, RZ ;  /* 0x0000000708047c10 */ /* 0x004fe2000ff1e0ff */
[----:B------:R-:W-:Y:S01]  /*15a0*/  IMAD.U32 R3, RZ, RZ, UR13 ;  /* 0x0000000dff037e24 */ /* 0x000fe2000f8e00ff */
[----:B------:R-:W-:Y:S01]  /*15b0*/  MOV R2, UR12 ;  /* 0x0000000c00027c02 */ /* 0x000fe20008000f00 */
[----:B------:R-:W2:Y:S01]  /*15c0*/  LDCU.64 UR22, c[0x0][0x3a0] ;  /* 0x00007400ff1677ac */ /* 0x000ea20008000a00 */
[----:B------:R-:W-:Y:S01]  /*15d0*/  IADD3.X R5, PT, PT, R0, UR6, RZ, P0, !PT ;  /* 0x0000000600057c10 */ /* 0x000fe200087fe4ff */
[----:B------:R-:W3:Y:S01]  /*15e0*/  S2R R16, SR_TID.X ;  /* 0x0000000000107919 */ /* 0x000ee20000002100 */
[----:B------:R-:W4:Y:S02]  /*15f0*/  LDCU.128 UR32, c[0x0][0x390] ;  /* 0x00007200ff2077ac */ /* 0x000f240008000c00 */
[----:B------:R-:W5:Y:S01]  /*1600*/  LDG.E.64 R2, desc[UR26][R2.64] ;  /* 0x0000001a02027981 */ /* 0x000f62000c1e1b00 */
[----:B0-----:R-:W-:-:S04]  /*1610*/  LEA R12, P0, R4, UR18, 0x3 ;  /* 0x00000012040c7c11 */ /* 0x001fc8000f8018ff */
[----:B------:R-:W-:-:S05]  /*1620*/  LEA.HI.X R13, R4, UR19, R5, 0x3, P0 ;  /* 0x00000013040d7c11 */ /* 0x000fca00080f1c05 */
[----:B------:R-:W5:Y:S01]  /*1630*/  LDG.E.64 R4, desc[UR26][R12.64] ;  /* 0x0000001a0c047981 */ /* 0x000f62000c1e1b00 */
[----:B------:R-:W-:-:S04]  /*1640*/  UIADD3 UR20, UP1, UPT, UR7, UR28, URZ ;  /* 0x0000001c07147290 */ /* 0x000fc8000ff3e0ff */
[----:B------:R-:W-:-:S04]  /*1650*/  UIADD3.X UR18, UPT, UPT, UR6, UR16, URZ, UP1, !UPT ;  /* 0x0000001006127290 */ /* 0x000fc80008ffe4ff */
[----:B--2---:R-:W-:Y:S02]  /*1660*/  UIMAD UR21, UR18, UR22, URZ ;  /* 0x00000016121572a4 */ /* 0x004fe4000f8e02ff */
[----:B------:R-:W-:Y:S02]  /*1670*/  UIMAD.WIDE.U32 UR18, UR20, UR22, UR4 ;  /* 0x00000016141272a5 */ /* 0x000fe4000f8e0004 */
[----:B------:R-:W-:-:S04]  /*1680*/  UIMAD UR21, UR20, UR23, UR21 ;  /* 0x00000017141572a4 */ /* 0x000fc8000f8e0215 */
[----:B------:R-:W-:Y:S01]  /*1690*/  UIADD3 UR21, UPT, UPT, UR19, UR21, URZ ;  /* 0x0000001513157290 */ /* 0x000fe2000fffe0ff */
[----:B----4-:R-:W-:Y:S02]  /*16a0*/  MOV R21, UR34 ;  /* 0x0000002200157c02 */ /* 0x010fe40008000f00 */
[----:B------:R-:W-:Y:S01]  /*16b0*/  MOV R17, RZ ;  /* 0x000000ff00117202 */ /* 0x000fe20000000f00 */
[----:B------:R-:W-:-:S04]  /*16c0*/  UIMAD UR19, UR21, UR34, URZ ;  /* 0x00000022151372a4 */ /* 0x000fc8000f8e02ff */
[----:B------:R-:W-:Y:S02]  /*16d0*/  UIMAD UR19, UR18, UR35, UR19 ;  /* 0x00000023121372a4 */ /* 0x000fe4000f8e0213 */
[----:B---3--:R-:W-:-:S03]  /*16e0*/  IMAD.WIDE.U32 R10, R21, UR18, R16 ;  /* 0x00000012150a7c25 */ /* 0x008fc6000f8e0010 */
[----:B------:R-:W-:Y:S01]  /*16f0*/  LEA R14, P0, R10, UR32, 0x3 ;  /* 0x000000200a0e7c11 */ /* 0x000fe2000f8018ff */
[----:B------:R-:W-:Y:S01]  /*1700*/  IMAD.U32 R19, RZ, RZ, UR13 ;  /* 0x0000000dff137e24 */ /* 0x000fe2000f8e00ff */
[----:B------:R-:W-:Y:S01]  /*1710*/  MOV R18, UR12 ;  /* 0x0000000c00127c02 */ /* 0x000fe20008000f00 */
[-C--:B-----5:R-:W-:Y:S02]  /*1720*/  IMAD R5, R5, R2.reuse, RZ ;  /* 0x0000000205057224 */ /* 0x0a0fe400078e02ff */
[----:B------:R-:W-:-:S04]  /*1730*/  IMAD.WIDE.U32 R6, R4, R2, RZ ;  /* 0x0000000204067225 */ /* 0x000fc800078e00ff */
[----:B------:R-:W-:Y:S02]  /*1740*/  IMAD R5, R3, R4, R5 ;  /* 0x0000000403057224 */ /* 0x000fe400078e0205 */
[----:B------:R-:W-:-:S03]  /*1750*/  VIADD R3, R11, UR19 ;  /* 0x000000130b037c36 */ /* 0x000fc60008000000 */
[----:B------:R-:W-:Y:S02]  /*1760*/  IADD3 R7, PT, PT, R7, R5, RZ ;  /* 0x0000000507077210 */ /* 0x000fe40007ffe0ff */
[----:B------:R-:W-:-:S05]  /*1770*/  LEA.HI.X R15, R10, UR33, R3, 0x3, P0 ;  /* 0x000000210a0f7c11 */ /* 0x000fca00080f1c03 */
[----:B------:R0:W-:Y:S04]  /*1780*/  STG.E.64 desc[UR26][R14.64], R6 ;  /* 0x000000060e007986 */ /* 0x0001e8000c101b1a */
[----:B------:R-:W2:Y:S04]  /*1790*/  LDG.E.64 R4, desc[UR26][R12.64+0x8] ;  /* 0x0000081a0c047981 */ /* 0x000ea8000c1e1b00 */
[----:B------:R-:W2:Y:S01]  /*17a0*/  LDG.E.64 R2, desc[UR26][R18.64] ;  /* 0x0000001a12027981 */ /* 0x000ea2000c1e1b00 */
[----:B------:R-:W-:-:S04]  /*17b0*/  UIADD3 UR18, UP1, UPT, UR18, UR22, URZ ;  /* 0x0000001612127290 */ /* 0x000fc8000ff3e0ff */
[----:B------:R-:W-:-:S04]  /*17c0*/  UIADD3.X UR21, UPT, UPT, UR21, UR23, URZ, UP1, !UPT ;  /* 0x0000001715157290 */ /* 0x000fc80008ffe4ff */
[----:B------:R-:W-:Y:S01]  /*17d0*/  UIMAD UR21, UR21, UR34, URZ ;  /* 0x00000022151572a4 */ /* 0x000fe2000f8e02ff */
[----:B------:R-:W-:-:S03]  /*17e0*/  IMAD.WIDE.U32 R16, R21, UR18, R16 ;  /* 0x0000001215107c25 */ /* 0x000fc6000f8e0010 */
[----:B------:R-:W-:Y:S02]  /*17f0*/  UIMAD UR21, UR18, UR35, UR21 ;  /* 0x00000023121572a4 */ /* 0x000fe4000f8e0215 */
[----:B------:R-:W-:-:S04]  /*1800*/  UIADD3 UR7, UP1, UPT, UR7, 0x2, URZ ;  /* 0x0000000207077890 */ /* 0x000fc8000ff3e0ff */
[----:B------:R-:W-:Y:S01]  /*1810*/  UIADD3.X UR6, UPT, UPT, URZ, UR6, URZ, UP1, !UPT ;  /* 0x00000006ff067290 */ /* 0x000fe20008ffe4ff */
[-C--:B--2---:R-:W-:Y:S02]  /*1820*/  IMAD R5, R5, R2.reuse, RZ ;  /* 0x0000000205057224 */ /* 0x084fe400078e02ff */
[----:B------:R-:W-:Y:S01]  /*1830*/  IMAD.WIDE.U32 R10, R4, R2, RZ ;  /* 0x00000002040a7225 */ /* 0x000fe200078e00ff */
[----:B------:R-:W-:-:S03]  /*1840*/  LEA R2, P0, R16, UR32, 0x3 ;  /* 0x0000002010027c11 */ /* 0x000fc6000f8018ff */
[----:B------:R-:W-:Y:S01]  /*1850*/  IMAD R5, R3, R4, R5 ;  /* 0x0000000403057224 */ /* 0x000fe200078e0205 */
[----:B------:R-:W-:-:S04]  /*1860*/  IADD3 R3, PT, PT, R17, UR21, RZ ;  /* 0x0000001511037c10 */ /* 0x000fc8000fffe0ff */
[----:B------:R-:W-:Y:S02]  /*1870*/  LEA.HI.X R3, R16, UR33, R3, 0x3, P0 ;  /* 0x0000002110037c11 */ /* 0x000fe400080f1c03 */
[----:B------:R-:W-:-:S05]  /*1880*/  IADD3 R11, PT, PT, R11, R5, RZ ;  /* 0x000000050b0b7210 */ /* 0x000fca0007ffe0ff */
[----:B------:R0:W-:Y:S02]  /*1890*/  STG.E.64 desc[UR26][R2.64], R10 ;  /* 0x0000000a02007986 */ /* 0x0001e4000c101b1a */
.L_x_21:
[----:B------:R-:W-:Y:S05]  /*18a0*/  BRA.U !UP2, `(.L_x_19) ;  /* 0x000000010a7c7547 */ /* 0x000fea000b800000 */
[----:B------:R-:W3:Y:S01]  /*18b0*/  LDCU.64 UR18, c[0x0][0x388] ;  /* 0x00007100ff1277ac */ /* 0x000ee20008000a00 */
[----:B--2---:R-:W-:Y:S01]  /*18c0*/  IADD3 R5, P0, PT, R8, UR7, RZ ;  /* 0x0000000708057c10 */ /* 0x004fe2000ff1e0ff */
[----:B0-----:R-:W-:Y:S01]  /*18d0*/  IMAD.U32 R2, RZ, RZ, UR12 ;  /* 0x0000000cff027e24 */ /* 0x001fe2000f8e00ff */
[----:B------:R-:W-:Y:S01]  /*18e0*/  MOV R3, UR13 ;  /* 0x0000000d00037c02 */ /* 0x000fe20008000f00 */
[----:B------:R-:W0:Y:S01]  /*18f0*/  LDCU.128 UR20, c[0x0][0x390] ;  /* 0x00007200ff1477ac */ /* 0x000e220008000c00 */
[----:B------:R-:W-:-:S04]  /*1900*/  IADD3.X R6, PT, PT, R0, UR6, RZ, P0, !PT ;  /* 0x0000000600067c10 */ /* 0x000fc800087fe4ff */
[----:B------:R-:W2:Y:S01]  /*1910*/  LDG.E.64 R2, desc[UR26][R2.64] ;  /* 0x0000001a02027981 */ /* 0x000ea2000c1e1b00 */
[C---:B---3--:R-:W-:Y:S01]  /*1920*/  LEA R4, P0, R5.reuse, UR18, 0x3 ;  /* 0x0000001205047c11 */ /* 0x048fe2000f8018ff */
[----:B------:R-:W3:Y:S03]  /*1930*/  LDCU UR18, c[0x0][0x3a4] ;  /* 0x00007480ff1277ac */ /* 0x000ee60008000800 */
[----:B------:R-:W-:-:S06]  /*1940*/  LEA.HI.X R5, R5, UR19, R6, 0x3, P0 ;  /* 0x0000001305057c11 */ /* 0x000fcc00080f1c06 */
[----:B------:R-:W2:Y:S01]  /*1950*/  LDG.E.64 R4, desc[UR26][R4.64] ;  /* 0x0000001a04047981 */ /* 0x000ea2000c1e1b00 */
[----:B------:R-:W4:Y:S01]  /*1960*/  S2R R6, SR_TID.X ;  /* 0x0000000000067919 */ /* 0x000f220000002100 */
[----:B------:R-:W-:-:S04]  /*1970*/  UIADD3 UR12, UP1, UPT, UR7, UR28, URZ ;  /* 0x0000001c070c7290 */ /* 0x000fc8000ff3e0ff */
[----:B------:R-:W-:-:S04]  /*1980*/  UIADD3.X UR6, UPT, UPT, UR6, UR16, URZ, UP1, !UPT ;  /* 0x0000001006067290 */ /* 0x000fc80008ffe4ff */
[----:B------:R-:W-:Y:S02]  /*1990*/  UIMAD UR13, UR6, UR24, URZ ;  /* 0x00000018060d72a4 */ /* 0x000fe4000f8e02ff */
[----:B------:R-:W-:Y:S02]  /*19a0*/  UIMAD.WIDE.U32 UR6, UR12, UR24, UR4 ;  /* 0x000000180c0672a5 */ /* 0x000fe4000f8e0004 */
[----:B---3--:R-:W-:-:S04]  /*19b0*/  UIMAD UR13, UR12, UR18, UR13 ;  /* 0x000000120c0d72a4 */ /* 0x008fc8000f8e020d */
[----:B------:R-:W-:Y:S01]  /*19c0*/  UIADD3 UR7, UPT, UPT, UR7, UR13, URZ ;  /* 0x0000000d07077290 */ /* 0x000fe2000fffe0ff */
[----:B0-----:R-:W-:Y:S01]  /*19d0*/  MOV R11, UR22 ;  /* 0x00000016000b7c02 */ /* 0x001fe20008000f00 */
[----:B------:R-:W-:Y:S02]  /*19e0*/  IMAD.MOV.U32 R7, RZ, RZ, RZ ;  /* 0x000000ffff077224 */ /* 0x000fe400078e00ff */
[----:B------:R-:W-:-:S04]  /*19f0*/  UIMAD UR7, UR7, UR22, URZ ;  /* 0x00000016070772a4 */ /* 0x000fc8000f8e02ff */
[----:B------:R-:W-:Y:S02]  /*1a00*/  UIMAD UR7, UR6, UR23, UR7 ;  /* 0x00000017060772a4 */ /* 0x000fe4000f8e0207 */
[----:B----4-:R-:W-:-:S04]  /*1a10*/  IMAD.WIDE.U32 R6, R11, UR6, R6 ;  /* 0x000000060b067c25 */ /* 0x010fc8000f8e0006 */
[-C--:B--2---:R-:W-:Y:S02]  /*1a20*/  IMAD R5, R5, R2.reuse, RZ ;  /* 0x0000000205057224 */ /* 0x084fe400078e02ff */
[----:B------:R-:W-:Y:S01]  /*1a30*/  IMAD.WIDE.U32 R10, R4, R2, RZ ;  /* 0x00000002040a7225 */ /* 0x000fe200078e00ff */
[----:B------:R-:W-:-:S03]  /*1a40*/  LEA R2, P0, R6, UR20, 0x3 ;  /* 0x0000001406027c11 */ /* 0x000fc6000f8018ff */
[----:B------:R-:W-:Y:S01]  /*1a50*/  IMAD R5, R3, R4, R5 ;  /* 0x0000000403057224 */ /* 0x000fe200078e0205 */
[----:B------:R-:W-:-:S04]  /*1a60*/  IADD3 R3, PT, PT, R7, UR7, RZ ;  /* 0x0000000707037c10 */ /* 0x000fc8000fffe0ff */
[----:B------:R-:W-:Y:S02]  /*1a70*/  IADD3 R11, PT, PT, R11, R5, RZ ;  /* 0x000000050b0b7210 */ /* 0x000fe40007ffe0ff */
[----:B------:R-:W-:-:S05]  /*1a80*/  LEA.HI.X R3, R6, UR21, R3, 0x3, P0 ;  /* 0x0000001506037c11 */ /* 0x000fca00080f1c03 */
[----:B------:R3:W-:Y:S02]  /*1a90*/  STG.E.64 desc[UR26][R2.64], R10 ;  /* 0x0000000a02007986 */ /* 0x0007e4000c101b1a */
.L_x_19:
[----:B------:R-:W4:Y:S01]  /*1aa0*/  LDCU.64 UR6, c[0x0][0x3a0] ;  /* 0x00007400ff0677ac */ /* 0x000f220008000a00 */
[----:B------:R-:W-:-:S04]  /*1ab0*/  UIADD3 UR4, UP1, UPT, UR4, 0x1, URZ ;  /* 0x0000000104047890 */ /* 0x000fc8000ff3e0ff */
[----:B------:R-:W-:Y:S02]  /*1ac0*/  UIADD3.X UR5, UPT, UPT, URZ, UR5, URZ, UP1, !UPT ;  /* 0x00000005ff057290 */ /* 0x000fe40008ffe4ff */
[----:B----4-:R-:W-:-:S04]  /*1ad0*/  UISETP.NE.U32.AND UP1, UPT, UR4, UR6, UPT ;  /* 0x000000060400728c */ /* 0x010fc8000bf25070 */
[----:B------:R-:W-:-:S09]  /*1ae0*/  UISETP.NE.AND.EX UP1, UPT, UR5, UR7, UPT, UP1 ;  /* 0x000000070500728c */ /* 0x000fd2000bf25310 */
[----:B------:R-:W-:Y:S05]  /*1af0*/  BRA.U UP1, `(.L_x_22) ;  /* 0xffffffe501b47547 */ /* 0x000fea000b83ffff */
[----:B------:R-:W-:Y:S05]  /*1b00*/  EXIT ;  /* 0x000000000000794d */ /* 0x000fea0003800000 */
.L_x_23:
        /* <DEDUP_REMOVED lines=15> */
.L_x_28:


//--------------------- .nv.shared.reserved.0     --------------------------
	.section	.nv.shared.reserved.0,"aw",@nobits
	.weak		__nv_reservedSMEM_offset_0_alias
	.size		__nv_reservedSMEM_offset_0_alias, 0, 64
	.other		__nv_reservedSMEM_offset_0_alias,@"STO_CUDA_RESERVED_SHARED STV_DEFAULT"
__nv_reservedSMEM_offset_0_alias:
	.zero		0
	.zero		64


//--------------------- .nv.constant0._Z18per_element_kernelPlS_S_ll --------------------------
	.section	.nv.constant0._Z18per_element_kernelPlS_S_ll,"a",@progbits
	.sectionflags	@""
	.align	4
.nv.constant0._Z18per_element_kernelPlS_S_ll:
	.zero		936


//--------------------- .nv.constant0._Z20per_column_AB_kernelPlS_S_ll --------------------------
	.section	.nv.constant0._Z20per_column_AB_kernelPlS_S_ll,"a",@progbits
	.sectionflags	@""
	.align	4
.nv.constant0._Z20per_column_AB_kernelPlS_S_ll:
	.zero		936


//--------------------- .nv.constant0._Z17per_row_AB_kernelPlS_S_ll --------------------------
	.section	.nv.constant0._Z17per_row_AB_kernelPlS_S_ll,"a",@progbits
	.sectionflags	@""
	.align	4
.nv.constant0._Z17per_row_AB_kernelPlS_S_ll:
	.zero		936


//--------------------- SYMBOLS --------------------------

	.type		.nv.reservedSmem.offset0,@object
	.size		.nv.reservedSmem.offset0,0x4
